//
// Generated by NVIDIA NVVM Compiler
//
// Compiler Build ID: CL-36424714
// Cuda compilation tools, release 13.0, V13.0.88
// Based on NVVM 20.0.0
//

.version 9.0
.target sm_100
.address_size 64

	// .globl	sobol_f32
.const .align 4 .b8 primes[400] = {2, 0, 0, 0, 3, 0, 0, 0, 5, 0, 0, 0, 7, 0, 0, 0, 11, 0, 0, 0, 13, 0, 0, 0, 17, 0, 0, 0, 19, 0, 0, 0, 23, 0, 0, 0, 29, 0, 0, 0, 31, 0, 0, 0, 37, 0, 0, 0, 41, 0, 0, 0, 43, 0, 0, 0, 47, 0, 0, 0, 53, 0, 0, 0, 59, 0, 0, 0, 61, 0, 0, 0, 67, 0, 0, 0, 71, 0, 0, 0, 73, 0, 0, 0, 79, 0, 0, 0, 83, 0, 0, 0, 89, 0, 0, 0, 97, 0, 0, 0, 101, 0, 0, 0, 103, 0, 0, 0, 107, 0, 0, 0, 109, 0, 0, 0, 113, 0, 0, 0, 127, 0, 0, 0, 131, 0, 0, 0, 137, 0, 0, 0, 139, 0, 0, 0, 149, 0, 0, 0, 151, 0, 0, 0, 157, 0, 0, 0, 163, 0, 0, 0, 167, 0, 0, 0, 173, 0, 0, 0, 179, 0, 0, 0, 181, 0, 0, 0, 191, 0, 0, 0, 193, 0, 0, 0, 197, 0, 0, 0, 199, 0, 0, 0, 211, 0, 0, 0, 223, 0, 0, 0, 227, 0, 0, 0, 229, 0, 0, 0, 233, 0, 0, 0, 239, 0, 0, 0, 241, 0, 0, 0, 251, 0, 0, 0, 1, 1, 0, 0, 7, 1, 0, 0, 13, 1, 0, 0, 15, 1, 0, 0, 21, 1, 0, 0, 25, 1, 0, 0, 27, 1, 0, 0, 37, 1, 0, 0, 51, 1, 0, 0, 55, 1, 0, 0, 57, 1, 0, 0, 61, 1, 0, 0, 75, 1, 0, 0, 81, 1, 0, 0, 91, 1, 0, 0, 93, 1, 0, 0, 97, 1, 0, 0, 103, 1, 0, 0, 111, 1, 0, 0, 117, 1, 0, 0, 123, 1, 0, 0, 127, 1, 0, 0, 133, 1, 0, 0, 141, 1, 0, 0, 145, 1, 0, 0, 153, 1, 0, 0, 163, 1, 0, 0, 165, 1, 0, 0, 175, 1, 0, 0, 177, 1, 0, 0, 183, 1, 0, 0, 187, 1, 0, 0, 193, 1, 0, 0, 201, 1, 0, 0, 205, 1, 0, 0, 207, 1, 0, 0, 211, 1, 0, 0, 223, 1, 0, 0, 231, 1, 0, 0, 235, 1, 0, 0, 243, 1, 0, 0, 247, 1, 0, 0, 253, 1, 0, 0, 9, 2, 0, 0, 11, 2, 0, 0, 29, 2};
.extern .shared .align 16 .b8 intervals[];

.visible .entry sobol_f32(
	.param .u64 .ptr .align 1 sobol_f32_param_0,
	.param .u64 .ptr .align 1 sobol_f32_param_1,
	.param .u32 sobol_f32_param_2,
	.param .u32 sobol_f32_param_3,
	.param .u32 sobol_f32_param_4
)
{
	.reg .pred 	%p<37>;
	.reg .b32 	%r<200>;
	.reg .b32 	%f<3>;
	.reg .b64 	%rd<11>;

	ld.param.u32 	%r99, [sobol_f32_param_2];
	ld.param.u32 	%r97, [sobol_f32_param_3];
	ld.param.u32 	%r98, [sobol_f32_param_4];
	mov.u32 	%r100, %ctaid.x;
	mov.u32 	%r101, %ntid.x;
	mov.u32 	%r102, %tid.x;
	mad.lo.s32 	%r1, %r100, %r101, %r102;
	setp.ge.u32 	%p1, %r1, %r99;
	@%p1 bra 	$L__BB0_68;
	add.s32 	%r2, %r98, %r1;
	setp.eq.s32 	%p2, %r97, 0;
	@%p2 bra 	$L__BB0_68;
	ld.param.u64 	%rd10, [sobol_f32_param_1];
	ld.param.u64 	%rd9, [sobol_f32_param_0];
	shr.u32 	%r104, %r2, 1;
	xor.b32  	%r105, %r104, %r2;
	mul.lo.s32 	%r166, %r97, %r1;
	and.b32  	%r4, %r105, 2;
	and.b32  	%r5, %r105, 4;
	and.b32  	%r6, %r105, 8;
	and.b32  	%r7, %r105, 16;
	and.b32  	%r8, %r105, 64;
	and.b32  	%r9, %r105, 512;
	and.b32  	%r10, %r105, 1024;
	and.b32  	%r11, %r105, 2048;
	and.b32  	%r12, %r105, 4096;
	and.b32  	%r13, %r105, 8192;
	and.b32  	%r14, %r105, 16384;
	and.b32  	%r15, %r105, 32768;
	and.b32  	%r16, %r105, 65536;
	and.b32  	%r17, %r105, 131072;
	and.b32  	%r18, %r105, 262144;
	and.b32  	%r19, %r105, 524288;
	and.b32  	%r20, %r105, 1048576;
	and.b32  	%r21, %r105, 33554432;
	and.b32  	%r22, %r105, 67108864;
	and.b32  	%r23, %r105, 134217728;
	and.b32  	%r24, %r105, 268435456;
	and.b32  	%r25, %r105, 536870912;
	neg.s32 	%r167, %r97;
	cvta.to.global.u64 	%rd1, %rd9;
	cvta.to.global.u64 	%rd2, %rd10;
	mov.b32 	%r165, 0;
$L__BB0_3:
	shr.u32 	%r107, %r2, 1;
	xor.b32  	%r108, %r107, %r2;
	and.b32  	%r109, %r108, 1;
	setp.eq.b32 	%p3, %r109, 1;
	not.pred 	%p4, %p3;
	mul.wide.u32 	%rd6, %r165, 4;
	add.s64 	%rd3, %rd2, %rd6;
	mov.b32 	%r169, 0;
	@%p4 bra 	$L__BB0_5;
	ld.global.u32 	%r169, [%rd3];
$L__BB0_5:
	setp.eq.s32 	%p5, %r4, 0;
	@%p5 bra 	$L__BB0_7;
	ld.global.u32 	%r110, [%rd3+4];
	xor.b32  	%r169, %r110, %r169;
$L__BB0_7:
	setp.eq.s32 	%p6, %r5, 0;
	@%p6 bra 	$L__BB0_9;
	ld.global.u32 	%r111, [%rd3+8];
	xor.b32  	%r169, %r111, %r169;
$L__BB0_9:
	setp.eq.s32 	%p7, %r6, 0;
	@%p7 bra 	$L__BB0_11;
	ld.global.u32 	%r112, [%rd3+12];
	xor.b32  	%r169, %r112, %r169;
$L__BB0_11:
	setp.eq.s32 	%p8, %r7, 0;
	@%p8 bra 	$L__BB0_13;
	ld.global.u32 	%r113, [%rd3+16];
	xor.b32  	%r169, %r113, %r169;
$L__BB0_13:
	shr.u32 	%r114, %r2, 1;
	xor.b32  	%r115, %r114, %r2;
	and.b32  	%r116, %r115, 32;
	setp.eq.s32 	%p9, %r116, 0;
	@%p9 bra 	$L__BB0_15;
	ld.global.u32 	%r117, [%rd3+20];
	xor.b32  	%r169, %r117, %r169;
$L__BB0_15:
	setp.eq.s32 	%p10, %r8, 0;
	@%p10 bra 	$L__BB0_17;
	ld.global.u32 	%r118, [%rd3+24];
	xor.b32  	%r169, %r118, %r169;
$L__BB0_17:
	shr.u32 	%r119, %r2, 1;
	xor.b32  	%r120, %r119, %r2;
	and.b32  	%r121, %r120, 128;
	setp.eq.s32 	%p11, %r121, 0;
	@%p11 bra 	$L__BB0_19;
	ld.global.u32 	%r122, [%rd3+28];
	xor.b32  	%r169, %r122, %r169;
$L__BB0_19:
	shr.u32 	%r123, %r2, 1;
	xor.b32  	%r124, %r123, %r2;
	and.b32  	%r125, %r124, 256;
	setp.eq.s32 	%p12, %r125, 0;
	@%p12 bra 	$L__BB0_21;
	ld.global.u32 	%r126, [%rd3+32];
	xor.b32  	%r169, %r126, %r169;
$L__BB0_21:
	setp.eq.s32 	%p13, %r9, 0;
	@%p13 bra 	$L__BB0_23;
	ld.global.u32 	%r127, [%rd3+36];
	xor.b32  	%r169, %r127, %r169;
$L__BB0_23:
	setp.eq.s32 	%p14, %r10, 0;
	@%p14 bra 	$L__BB0_25;
	ld.global.u32 	%r128, [%rd3+40];
	xor.b32  	%r169, %r128, %r169;
$L__BB0_25:
	setp.eq.s32 	%p15, %r11, 0;
	@%p15 bra 	$L__BB0_27;
	ld.global.u32 	%r129, [%rd3+44];
	xor.b32  	%r169, %r129, %r169;
$L__BB0_27:
	setp.eq.s32 	%p16, %r12, 0;
	@%p16 bra 	$L__BB0_29;
	ld.global.u32 	%r130, [%rd3+48];
	xor.b32  	%r169, %r130, %r169;
$L__BB0_29:
	setp.eq.s32 	%p17, %r13, 0;
	@%p17 bra 	$L__BB0_31;
	ld.global.u32 	%r131, [%rd3+52];
	xor.b32  	%r169, %r131, %r169;
$L__BB0_31:
	setp.eq.s32 	%p18, %r14, 0;
	@%p18 bra 	$L__BB0_33;
	ld.global.u32 	%r132, [%rd3+56];
	xor.b32  	%r169, %r132, %r169;
$L__BB0_33:
	setp.eq.s32 	%p19, %r15, 0;
	@%p19 bra 	$L__BB0_35;
	ld.global.u32 	%r133, [%rd3+60];
	xor.b32  	%r169, %r133, %r169;
$L__BB0_35:
	setp.eq.s32 	%p20, %r16, 0;
	@%p20 bra 	$L__BB0_37;
	ld.global.u32 	%r134, [%rd3+64];
	xor.b32  	%r169, %r134, %r169;
$L__BB0_37:
	setp.eq.s32 	%p21, %r17, 0;
	@%p21 bra 	$L__BB0_39;
	ld.global.u32 	%r135, [%rd3+68];
	xor.b32  	%r169, %r135, %r169;
$L__BB0_39:
	setp.eq.s32 	%p22, %r18, 0;
	@%p22 bra 	$L__BB0_41;
	ld.global.u32 	%r136, [%rd3+72];
	xor.b32  	%r169, %r136, %r169;
$L__BB0_41:
	setp.eq.s32 	%p23, %r19, 0;
	@%p23 bra 	$L__BB0_43;
	ld.global.u32 	%r137, [%rd3+76];
	xor.b32  	%r169, %r137, %r169;
$L__BB0_43:
	setp.eq.s32 	%p24, %r20, 0;
	@%p24 bra 	$L__BB0_45;
	ld.global.u32 	%r138, [%rd3+80];
	xor.b32  	%r169, %r138, %r169;
$L__BB0_45:
	shr.u32 	%r139, %r2, 1;
	xor.b32  	%r140, %r139, %r2;
	and.b32  	%r141, %r140, 2097152;
	setp.eq.s32 	%p25, %r141, 0;
	@%p25 bra 	$L__BB0_47;
	ld.global.u32 	%r142, [%rd3+84];
	xor.b32  	%r169, %r142, %r169;
$L__BB0_47:
	shr.u32 	%r143, %r2, 1;
	xor.b32  	%r144, %r143, %r2;
	and.b32  	%r145, %r144, 4194304;
	setp.eq.s32 	%p26, %r145, 0;
	@%p26 bra 	$L__BB0_49;
	ld.global.u32 	%r146, [%rd3+88];
	xor.b32  	%r169, %r146, %r169;
$L__BB0_49:
	shr.u32 	%r147, %r2, 1;
	xor.b32  	%r148, %r147, %r2;
	and.b32  	%r149, %r148, 8388608;
	setp.eq.s32 	%p27, %r149, 0;
	@%p27 bra 	$L__BB0_51;
	ld.global.u32 	%r150, [%rd3+92];
	xor.b32  	%r169, %r150, %r169;
$L__BB0_51:
	shr.u32 	%r151, %r2, 1;
	xor.b32  	%r152, %r151, %r2;
	and.b32  	%r153, %r152, 16777216;
	setp.eq.s32 	%p28, %r153, 0;
	@%p28 bra 	$L__BB0_53;
	ld.global.u32 	%r154, [%rd3+96];
	xor.b32  	%r169, %r154, %r169;
$L__BB0_53:
	setp.eq.s32 	%p29, %r21, 0;
	@%p29 bra 	$L__BB0_55;
	ld.global.u32 	%r155, [%rd3+100];
	xor.b32  	%r169, %r155, %r169;
$L__BB0_55:
	setp.eq.s32 	%p30, %r22, 0;
	@%p30 bra 	$L__BB0_57;
	ld.global.u32 	%r156, [%rd3+104];
	xor.b32  	%r169, %r156, %r169;
$L__BB0_57:
	setp.eq.s32 	%p31, %r23, 0;
	@%p31 bra 	$L__BB0_59;
	ld.global.u32 	%r157, [%rd3+108];
	xor.b32  	%r169, %r157, %r169;
$L__BB0_59:
	setp.eq.s32 	%p32, %r24, 0;
	@%p32 bra 	$L__BB0_61;
	ld.global.u32 	%r158, [%rd3+112];
	xor.b32  	%r169, %r158, %r169;
$L__BB0_61:
	setp.eq.s32 	%p33, %r25, 0;
	@%p33 bra 	$L__BB0_63;
	ld.global.u32 	%r159, [%rd3+116];
	xor.b32  	%r169, %r159, %r169;
$L__BB0_63:
	shr.u32 	%r160, %r2, 1;
	xor.b32  	%r161, %r160, %r2;
	and.b32  	%r162, %r161, 1073741824;
	setp.eq.s32 	%p34, %r162, 0;
	@%p34 bra 	$L__BB0_65;
	ld.global.u32 	%r163, [%rd3+120];
	xor.b32  	%r169, %r163, %r169;
$L__BB0_65:
	setp.gt.s32 	%p35, %r2, -1;
	@%p35 bra 	$L__BB0_67;
	ld.global.u32 	%r164, [%rd3+124];
	xor.b32  	%r169, %r164, %r169;
$L__BB0_67:
	cvt.rn.f32.u32 	%f1, %r169;
	mul.f32 	%f2, %f1, 0f2F800000;
	mul.wide.u32 	%rd7, %r166, 4;
	add.s64 	%rd8, %rd1, %rd7;
	st.global.f32 	[%rd8], %f2;
	add.s32 	%r167, %r167, 1;
	setp.ne.s32 	%p36, %r167, 0;
	add.s32 	%r166, %r166, 1;
	add.s32 	%r165, %r165, 32;
	@%p36 bra 	$L__BB0_3;
$L__BB0_68:
	ret;

}
	// .globl	sobol_f64
.visible .entry sobol_f64(
	.param .u64 .ptr .align 1 sobol_f64_param_0,
	.param .u64 .ptr .align 1 sobol_f64_param_1,
	.param .u32 sobol_f64_param_2,
	.param .u32 sobol_f64_param_3,
	.param .u32 sobol_f64_param_4
)
{
	.reg .pred 	%p<37>;
	.reg .b32 	%r<200>;
	.reg .b64 	%rd<11>;
	.reg .b64 	%fd<3>;

	ld.param.u32 	%r99, [sobol_f64_param_2];
	ld.param.u32 	%r97, [sobol_f64_param_3];
	ld.param.u32 	%r98, [sobol_f64_param_4];
	mov.u32 	%r100, %ctaid.x;
	mov.u32 	%r101, %ntid.x;
	mov.u32 	%r102, %tid.x;
	mad.lo.s32 	%r1, %r100, %r101, %r102;
	setp.ge.u32 	%p1, %r1, %r99;
	@%p1 bra 	$L__BB1_68;
	add.s32 	%r2, %r98, %r1;
	setp.eq.s32 	%p2, %r97, 0;
	@%p2 bra 	$L__BB1_68;
	ld.param.u64 	%rd10, [sobol_f64_param_1];
	ld.param.u64 	%rd9, [sobol_f64_param_0];
	shr.u32 	%r104, %r2, 1;
	xor.b32  	%r105, %r104, %r2;
	mul.lo.s32 	%r166, %r97, %r1;
	and.b32  	%r4, %r105, 2;
	and.b32  	%r5, %r105, 4;
	and.b32  	%r6, %r105, 8;
	and.b32  	%r7, %r105, 16;
	and.b32  	%r8, %r105, 64;
	and.b32  	%r9, %r105, 512;
	and.b32  	%r10, %r105, 1024;
	and.b32  	%r11, %r105, 2048;
	and.b32  	%r12, %r105, 4096;
	and.b32  	%r13, %r105, 8192;
	and.b32  	%r14, %r105, 16384;
	and.b32  	%r15, %r105, 32768;
	and.b32  	%r16, %r105, 65536;
	and.b32  	%r17, %r105, 131072;
	and.b32  	%r18, %r105, 262144;
	and.b32  	%r19, %r105, 524288;
	and.b32  	%r20, %r105, 1048576;
	and.b32  	%r21, %r105, 33554432;
	and.b32  	%r22, %r105, 67108864;
	and.b32  	%r23, %r105, 134217728;
	and.b32  	%r24, %r105, 268435456;
	and.b32  	%r25, %r105, 536870912;
	neg.s32 	%r167, %r97;
	cvta.to.global.u64 	%rd1, %rd9;
	cvta.to.global.u64 	%rd2, %rd10;
	mov.b32 	%r165, 0;
$L__BB1_3:
	shr.u32 	%r107, %r2, 1;
	xor.b32  	%r108, %r107, %r2;
	and.b32  	%r109, %r108, 1;
	setp.eq.b32 	%p3, %r109, 1;
	not.pred 	%p4, %p3;
	mul.wide.u32 	%rd6, %r165, 4;
	add.s64 	%rd3, %rd2, %rd6;
	mov.b32 	%r169, 0;
	@%p4 bra 	$L__BB1_5;
	ld.global.u32 	%r169, [%rd3];
$L__BB1_5:
	setp.eq.s32 	%p5, %r4, 0;
	@%p5 bra 	$L__BB1_7;
	ld.global.u32 	%r110, [%rd3+4];
	xor.b32  	%r169, %r110, %r169;
$L__BB1_7:
	setp.eq.s32 	%p6, %r5, 0;
	@%p6 bra 	$L__BB1_9;
	ld.global.u32 	%r111, [%rd3+8];
	xor.b32  	%r169, %r111, %r169;
$L__BB1_9:
	setp.eq.s32 	%p7, %r6, 0;
	@%p7 bra 	$L__BB1_11;
	ld.global.u32 	%r112, [%rd3+12];
	xor.b32  	%r169, %r112, %r169;
$L__BB1_11:
	setp.eq.s32 	%p8, %r7, 0;
	@%p8 bra 	$L__BB1_13;
	ld.global.u32 	%r113, [%rd3+16];
	xor.b32  	%r169, %r113, %r169;
$L__BB1_13:
	shr.u32 	%r114, %r2, 1;
	xor.b32  	%r115, %r114, %r2;
	and.b32  	%r116, %r115, 32;
	setp.eq.s32 	%p9, %r116, 0;
	@%p9 bra 	$L__BB1_15;
	ld.global.u32 	%r117, [%rd3+20];
	xor.b32  	%r169, %r117, %r169;
$L__BB1_15:
	setp.eq.s32 	%p10, %r8, 0;
	@%p10 bra 	$L__BB1_17;
	ld.global.u32 	%r118, [%rd3+24];
	xor.b32  	%r169, %r118, %r169;
$L__BB1_17:
	shr.u32 	%r119, %r2, 1;
	xor.b32  	%r120, %r119, %r2;
	and.b32  	%r121, %r120, 128;
	setp.eq.s32 	%p11, %r121, 0;
	@%p11 bra 	$L__BB1_19;
	ld.global.u32 	%r122, [%rd3+28];
	xor.b32  	%r169, %r122, %r169;
$L__BB1_19:
	shr.u32 	%r123, %r2, 1;
	xor.b32  	%r124, %r123, %r2;
	and.b32  	%r125, %r124, 256;
	setp.eq.s32 	%p12, %r125, 0;
	@%p12 bra 	$L__BB1_21;
	ld.global.u32 	%r126, [%rd3+32];
	xor.b32  	%r169, %r126, %r169;
$L__BB1_21:
	setp.eq.s32 	%p13, %r9, 0;
	@%p13 bra 	$L__BB1_23;
	ld.global.u32 	%r127, [%rd3+36];
	xor.b32  	%r169, %r127, %r169;
$L__BB1_23:
	setp.eq.s32 	%p14, %r10, 0;
	@%p14 bra 	$L__BB1_25;
	ld.global.u32 	%r128, [%rd3+40];
	xor.b32  	%r169, %r128, %r169;
$L__BB1_25:
	setp.eq.s32 	%p15, %r11, 0;
	@%p15 bra 	$L__BB1_27;
	ld.global.u32 	%r129, [%rd3+44];
	xor.b32  	%r169, %r129, %r169;
$L__BB1_27:
	setp.eq.s32 	%p16, %r12, 0;
	@%p16 bra 	$L__BB1_29;
	ld.global.u32 	%r130, [%rd3+48];
	xor.b32  	%r169, %r130, %r169;
$L__BB1_29:
	setp.eq.s32 	%p17, %r13, 0;
	@%p17 bra 	$L__BB1_31;
	ld.global.u32 	%r131, [%rd3+52];
	xor.b32  	%r169, %r131, %r169;
$L__BB1_31:
	setp.eq.s32 	%p18, %r14, 0;
	@%p18 bra 	$L__BB1_33;
	ld.global.u32 	%r132, [%rd3+56];
	xor.b32  	%r169, %r132, %r169;
$L__BB1_33:
	setp.eq.s32 	%p19, %r15, 0;
	@%p19 bra 	$L__BB1_35;
	ld.global.u32 	%r133, [%rd3+60];
	xor.b32  	%r169, %r133, %r169;
$L__BB1_35:
	setp.eq.s32 	%p20, %r16, 0;
	@%p20 bra 	$L__BB1_37;
	ld.global.u32 	%r134, [%rd3+64];
	xor.b32  	%r169, %r134, %r169;
$L__BB1_37:
	setp.eq.s32 	%p21, %r17, 0;
	@%p21 bra 	$L__BB1_39;
	ld.global.u32 	%r135, [%rd3+68];
	xor.b32  	%r169, %r135, %r169;
$L__BB1_39:
	setp.eq.s32 	%p22, %r18, 0;
	@%p22 bra 	$L__BB1_41;
	ld.global.u32 	%r136, [%rd3+72];
	xor.b32  	%r169, %r136, %r169;
$L__BB1_41:
	setp.eq.s32 	%p23, %r19, 0;
	@%p23 bra 	$L__BB1_43;
	ld.global.u32 	%r137, [%rd3+76];
	xor.b32  	%r169, %r137, %r169;
$L__BB1_43:
	setp.eq.s32 	%p24, %r20, 0;
	@%p24 bra 	$L__BB1_45;
	ld.global.u32 	%r138, [%rd3+80];
	xor.b32  	%r169, %r138, %r169;
$L__BB1_45:
	shr.u32 	%r139, %r2, 1;
	xor.b32  	%r140, %r139, %r2;
	and.b32  	%r141, %r140, 2097152;
	setp.eq.s32 	%p25, %r141, 0;
	@%p25 bra 	$L__BB1_47;
	ld.global.u32 	%r142, [%rd3+84];
	xor.b32  	%r169, %r142, %r169;
$L__BB1_47:
	shr.u32 	%r143, %r2, 1;
	xor.b32  	%r144, %r143, %r2;
	and.b32  	%r145, %r144, 4194304;
	setp.eq.s32 	%p26, %r145, 0;
	@%p26 bra 	$L__BB1_49;
	ld.global.u32 	%r146, [%rd3+88];
	xor.b32  	%r169, %r146, %r169;
$L__BB1_49:
	shr.u32 	%r147, %r2, 1;
	xor.b32  	%r148, %r147, %r2;
	and.b32  	%r149, %r148, 8388608;
	setp.eq.s32 	%p27, %r149, 0;
	@%p27 bra 	$L__BB1_51;
	ld.global.u32 	%r150, [%rd3+92];
	xor.b32  	%r169, %r150, %r169;
$L__BB1_51:
	shr.u32 	%r151, %r2, 1;
	xor.b32  	%r152, %r151, %r2;
	and.b32  	%r153, %r152, 16777216;
	setp.eq.s32 	%p28, %r153, 0;
	@%p28 bra 	$L__BB1_53;
	ld.global.u32 	%r154, [%rd3+96];
	xor.b32  	%r169, %r154, %r169;
$L__BB1_53:
	setp.eq.s32 	%p29, %r21, 0;
	@%p29 bra 	$L__BB1_55;
	ld.global.u32 	%r155, [%rd3+100];
	xor.b32  	%r169, %r155, %r169;
$L__BB1_55:
	setp.eq.s32 	%p30, %r22, 0;
	@%p30 bra 	$L__BB1_57;
	ld.global.u32 	%r156, [%rd3+104];
	xor.b32  	%r169, %r156, %r169;
$L__BB1_57:
	setp.eq.s32 	%p31, %r23, 0;
	@%p31 bra 	$L__BB1_59;
	ld.global.u32 	%r157, [%rd3+108];
	xor.b32  	%r169, %r157, %r169;
$L__BB1_59:
	setp.eq.s32 	%p32, %r24, 0;
	@%p32 bra 	$L__BB1_61;
	ld.global.u32 	%r158, [%rd3+112];
	xor.b32  	%r169, %r158, %r169;
$L__BB1_61:
	setp.eq.s32 	%p33, %r25, 0;
	@%p33 bra 	$L__BB1_63;
	ld.global.u32 	%r159, [%rd3+116];
	xor.b32  	%r169, %r159, %r169;
$L__BB1_63:
	shr.u32 	%r160, %r2, 1;
	xor.b32  	%r161, %r160, %r2;
	and.b32  	%r162, %r161, 1073741824;
	setp.eq.s32 	%p34, %r162, 0;
	@%p34 bra 	$L__BB1_65;
	ld.global.u32 	%r163, [%rd3+120];
	xor.b32  	%r169, %r163, %r169;
$L__BB1_65:
	setp.gt.s32 	%p35, %r2, -1;
	@%p35 bra 	$L__BB1_67;
	ld.global.u32 	%r164, [%rd3+124];
	xor.b32  	%r169, %r164, %r169;
$L__BB1_67:
	cvt.rn.f64.u32 	%fd1, %r169;
	mul.f64 	%fd2, %fd1, 0d3DF0000000000000;
	mul.wide.u32 	%rd7, %r166, 8;
	add.s64 	%rd8, %rd1, %rd7;
	st.global.f64 	[%rd8], %fd2;
	add.s32 	%r167, %r167, 1;
	setp.ne.s32 	%p36, %r167, 0;
	add.s32 	%r166, %r166, 1;
	add.s32 	%r165, %r165, 32;
	@%p36 bra 	$L__BB1_3;
$L__BB1_68:
	ret;

}
	// .globl	halton_f32
.visible .entry halton_f32(
	.param .u64 .ptr .align 1 halton_f32_param_0,
	.param .u32 halton_f32_param_1,
	.param .u32 halton_f32_param_2,
	.param .u32 halton_f32_param_3
)
{
	.reg .pred 	%p<6>;
	.reg .b32 	%r<21>;
	.reg .b32 	%f<14>;
	.reg .b64 	%rd<8>;

	ld.param.u64 	%rd2, [halton_f32_param_0];
	ld.param.u32 	%r11, [halton_f32_param_1];
	ld.param.u32 	%r9, [halton_f32_param_2];
	ld.param.u32 	%r10, [halton_f32_param_3];
	mov.u32 	%r12, %ctaid.x;
	mov.u32 	%r13, %ntid.x;
	mov.u32 	%r14, %tid.x;
	mad.lo.s32 	%r1, %r12, %r13, %r14;
	setp.ge.u32 	%p1, %r1, %r11;
	@%p1 bra 	$L__BB2_7;
	add.s32 	%r2, %r10, %r1;
	setp.eq.s32 	%p2, %r9, 0;
	@%p2 bra 	$L__BB2_7;
	mul.lo.s32 	%r3, %r9, %r1;
	cvta.to.global.u64 	%rd1, %rd2;
	mov.b32 	%r19, 0;
	mov.u64 	%rd4, primes;
$L__BB2_3:
	setp.eq.s32 	%p3, %r2, 0;
	mul.wide.u32 	%rd3, %r19, 4;
	add.s64 	%rd5, %rd4, %rd3;
	ld.const.u32 	%r5, [%rd5];
	mov.f32 	%f13, 0f00000000;
	@%p3 bra 	$L__BB2_6;
	cvt.rn.f32.u32 	%f1, %r5;
	mov.f32 	%f13, 0f00000000;
	mov.f32 	%f11, 0f3F800000;
	mov.u32 	%r20, %r2;
$L__BB2_5:
	div.rn.f32 	%f11, %f11, %f1;
	div.u32 	%r7, %r20, %r5;
	mul.lo.s32 	%r16, %r7, %r5;
	sub.s32 	%r17, %r20, %r16;
	cvt.rn.f32.u32 	%f10, %r17;
	fma.rn.f32 	%f13, %f11, %f10, %f13;
	setp.le.u32 	%p4, %r5, %r20;
	mov.u32 	%r20, %r7;
	@%p4 bra 	$L__BB2_5;
$L__BB2_6:
	add.s32 	%r18, %r19, %r3;
	mul.wide.u32 	%rd6, %r18, 4;
	add.s64 	%rd7, %rd1, %rd6;
	st.global.f32 	[%rd7], %f13;
	add.s32 	%r19, %r19, 1;
	setp.ne.s32 	%p5, %r19, %r9;
	@%p5 bra 	$L__BB2_3;
$L__BB2_7:
	ret;

}
	// .globl	halton_f64
.visible .entry halton_f64(
	.param .u64 .ptr .align 1 halton_f64_param_0,
	.param .u32 halton_f64_param_1,
	.param .u32 halton_f64_param_2,
	.param .u32 halton_f64_param_3
)
{
	.reg .pred 	%p<6>;
	.reg .b32 	%r<21>;
	.reg .b64 	%rd<8>;
	.reg .b64 	%fd<14>;

	ld.param.u64 	%rd2, [halton_f64_param_0];
	ld.param.u32 	%r11, [halton_f64_param_1];
	ld.param.u32 	%r9, [halton_f64_param_2];
	ld.param.u32 	%r10, [halton_f64_param_3];
	mov.u32 	%r12, %ctaid.x;
	mov.u32 	%r13, %ntid.x;
	mov.u32 	%r14, %tid.x;
	mad.lo.s32 	%r1, %r12, %r13, %r14;
	setp.ge.u32 	%p1, %r1, %r11;
	@%p1 bra 	$L__BB3_7;
	add.s32 	%r2, %r10, %r1;
	setp.eq.s32 	%p2, %r9, 0;
	@%p2 bra 	$L__BB3_7;
	mul.lo.s32 	%r3, %r9, %r1;
	cvta.to.global.u64 	%rd1, %rd2;
	mov.b32 	%r19, 0;
	mov.u64 	%rd4, primes;
$L__BB3_3:
	setp.eq.s32 	%p3, %r2, 0;
	mul.wide.u32 	%rd3, %r19, 4;
	add.s64 	%rd5, %rd4, %rd3;
	ld.const.u32 	%r5, [%rd5];
	mov.f64 	%fd13, 0d0000000000000000;
	@%p3 bra 	$L__BB3_6;
	cvt.rn.f64.u32 	%fd1, %r5;
	mov.f64 	%fd13, 0d0000000000000000;
	mov.f64 	%fd11, 0d3FF0000000000000;
	mov.u32 	%r20, %r2;
$L__BB3_5:
	div.rn.f64 	%fd11, %fd11, %fd1;
	div.u32 	%r7, %r20, %r5;
	mul.lo.s32 	%r16, %r7, %r5;
	sub.s32 	%r17, %r20, %r16;
	cvt.rn.f64.u32 	%fd10, %r17;
	fma.rn.f64 	%fd13, %fd11, %fd10, %fd13;
	setp.le.u32 	%p4, %r5, %r20;
	mov.u32 	%r20, %r7;
	@%p4 bra 	$L__BB3_5;
$L__BB3_6:
	add.s32 	%r18, %r19, %r3;
	mul.wide.u32 	%rd6, %r18, 8;
	add.s64 	%rd7, %rd1, %rd6;
	st.global.f64 	[%rd7], %fd13;
	add.s32 	%r19, %r19, 1;
	setp.ne.s32 	%p5, %r19, %r9;
	@%p5 bra 	$L__BB3_3;
$L__BB3_7:
	ret;

}
	// .globl	latin_hypercube_f32
.visible .entry latin_hypercube_f32(
	.param .u64 .ptr .align 1 latin_hypercube_f32_param_0,
	.param .u32 latin_hypercube_f32_param_1,
	.param .u32 latin_hypercube_f32_param_2,
	.param .u64 latin_hypercube_f32_param_3
)
{
	.reg .pred 	%p<18>;
	.reg .b32 	%r<102>;
	.reg .b32 	%f<9>;
	.reg .b64 	%rd<118>;
	.reg .b64 	%fd<31>;

	ld.param.u64 	%rd14, [latin_hypercube_f32_param_0];
	ld.param.u32 	%r25, [latin_hypercube_f32_param_1];
	ld.param.u32 	%r26, [latin_hypercube_f32_param_2];
	ld.param.u64 	%rd15, [latin_hypercube_f32_param_3];
	mov.u32 	%r1, %ctaid.x;
	setp.ge.u32 	%p1, %r1, %r26;
	@%p1 bra 	$L__BB4_17;
	mov.u32 	%r101, %tid.x;
	setp.ge.u32 	%p2, %r101, %r25;
	@%p2 bra 	$L__BB4_4;
	mov.u32 	%r3, %ntid.x;
	mov.u32 	%r28, intervals;
	mov.u32 	%r93, %r101;
$L__BB4_3:
	shl.b32 	%r27, %r93, 2;
	add.s32 	%r29, %r28, %r27;
	st.shared.u32 	[%r29], %r93;
	add.s32 	%r93, %r93, %r3;
	setp.lt.u32 	%p3, %r93, %r25;
	@%p3 bra 	$L__BB4_3;
$L__BB4_4:
	bar.sync 	0;
	setp.ne.s32 	%p4, %r101, 0;
	@%p4 bra 	$L__BB4_14;
	cvt.u64.u32 	%rd16, %r1;
	mad.lo.s64 	%rd17, %rd16, -7046029254386353131, %rd15;
	shr.u64 	%rd18, %rd17, 30;
	xor.b64  	%rd19, %rd18, %rd17;
	mul.lo.s64 	%rd20, %rd19, -4658895280553007687;
	shr.u64 	%rd21, %rd20, 27;
	xor.b64  	%rd22, %rd21, %rd20;
	mul.lo.s64 	%rd23, %rd22, -7723592293110705685;
	shr.u64 	%rd24, %rd23, 31;
	xor.b64  	%rd25, %rd24, %rd23;
	add.s64 	%rd26, %rd17, 1;
	setp.eq.s64 	%p5, %rd26, 0;
	shr.u64 	%rd27, %rd26, 30;
	xor.b64  	%rd28, %rd27, %rd26;
	mul.lo.s64 	%rd29, %rd28, -4658895280553007687;
	shr.u64 	%rd30, %rd29, 27;
	xor.b64  	%rd31, %rd30, %rd29;
	mul.lo.s64 	%rd32, %rd31, -7723592293110705685;
	shr.u64 	%rd33, %rd32, 31;
	xor.b64  	%rd34, %rd33, %rd32;
	setp.eq.s64 	%p6, %rd17, 0;
	selp.b64 	%rd114, 1, %rd25, %p6;
	selp.b64 	%rd115, 1, %rd34, %p5;
	add.s32 	%r6, %r25, -1;
	setp.eq.s32 	%p7, %r6, 0;
	@%p7 bra 	$L__BB4_14;
	add.s32 	%r30, %r25, -2;
	and.b32  	%r7, %r6, 3;
	setp.lt.u32 	%p8, %r30, 3;
	mov.u32 	%r97, %r6;
	mov.u32 	%r98, %r25;
	@%p8 bra 	$L__BB4_9;
	and.b32  	%r8, %r6, -4;
	mov.b32 	%r96, 0;
	mov.u32 	%r35, intervals;
	mov.u32 	%r97, %r6;
	mov.u32 	%r98, %r25;
$L__BB4_8:
	.pragma "nounroll";
	add.s64 	%rd35, %rd114, %rd115;
	shl.b64 	%rd36, %rd114, 23;
	xor.b64  	%rd37, %rd36, %rd114;
	shr.u64 	%rd38, %rd37, 18;
	shr.u64 	%rd39, %rd115, 5;
	xor.b64  	%rd40, %rd39, %rd38;
	xor.b64  	%rd41, %rd40, %rd115;
	xor.b64  	%rd42, %rd41, %rd37;
	shr.u64 	%rd43, %rd35, 11;
	cvt.rn.f64.u64 	%fd1, %rd43;
	mul.f64 	%fd2, %fd1, 0d3CA0000000000000;
	cvt.rn.f64.u32 	%fd3, %r98;
	mul.f64 	%fd4, %fd2, %fd3;
	cvt.rzi.u32.f64 	%r32, %fd4;
	min.u32 	%r33, %r32, %r97;
	shl.b32 	%r34, %r97, 2;
	add.s32 	%r36, %r35, %r34;
	ld.shared.u32 	%r37, [%r36];
	shl.b32 	%r38, %r33, 2;
	add.s32 	%r39, %r35, %r38;
	ld.shared.u32 	%r40, [%r39];
	st.shared.u32 	[%r36], %r40;
	st.shared.u32 	[%r39], %r37;
	add.s32 	%r41, %r97, -1;
	add.s64 	%rd44, %rd115, %rd42;
	shl.b64 	%rd45, %rd115, 23;
	xor.b64  	%rd46, %rd45, %rd115;
	shr.u64 	%rd47, %rd46, 18;
	shr.u64 	%rd48, %rd42, 5;
	xor.b64  	%rd49, %rd48, %rd47;
	xor.b64  	%rd50, %rd49, %rd42;
	xor.b64  	%rd51, %rd50, %rd46;
	shr.u64 	%rd52, %rd44, 11;
	cvt.rn.f64.u64 	%fd5, %rd52;
	mul.f64 	%fd6, %fd5, 0d3CA0000000000000;
	cvt.rn.f64.u32 	%fd7, %r97;
	mul.f64 	%fd8, %fd6, %fd7;
	cvt.rzi.u32.f64 	%r42, %fd8;
	min.u32 	%r43, %r42, %r41;
	ld.shared.u32 	%r44, [%r36+-4];
	shl.b32 	%r45, %r43, 2;
	add.s32 	%r46, %r35, %r45;
	ld.shared.u32 	%r47, [%r46];
	st.shared.u32 	[%r36+-4], %r47;
	st.shared.u32 	[%r46], %r44;
	add.s32 	%r48, %r97, -2;
	add.s64 	%rd53, %rd42, %rd51;
	shl.b64 	%rd54, %rd42, 23;
	xor.b64  	%rd55, %rd54, %rd42;
	shr.u64 	%rd56, %rd55, 18;
	shr.u64 	%rd57, %rd51, 5;
	xor.b64  	%rd58, %rd57, %rd56;
	xor.b64  	%rd59, %rd58, %rd51;
	xor.b64  	%rd114, %rd59, %rd55;
	shr.u64 	%rd60, %rd53, 11;
	cvt.rn.f64.u64 	%fd9, %rd60;
	mul.f64 	%fd10, %fd9, 0d3CA0000000000000;
	cvt.rn.f64.u32 	%fd11, %r41;
	mul.f64 	%fd12, %fd10, %fd11;
	cvt.rzi.u32.f64 	%r49, %fd12;
	min.u32 	%r50, %r49, %r48;
	ld.shared.u32 	%r51, [%r36+-8];
	shl.b32 	%r52, %r50, 2;
	add.s32 	%r53, %r35, %r52;
	ld.shared.u32 	%r54, [%r53];
	st.shared.u32 	[%r36+-8], %r54;
	st.shared.u32 	[%r53], %r51;
	add.s32 	%r98, %r97, -3;
	add.s64 	%rd61, %rd51, %rd114;
	shl.b64 	%rd62, %rd51, 23;
	xor.b64  	%rd63, %rd62, %rd51;
	shr.u64 	%rd64, %rd63, 18;
	shr.u64 	%rd65, %rd114, 5;
	xor.b64  	%rd66, %rd65, %rd64;
	xor.b64  	%rd67, %rd66, %rd114;
	xor.b64  	%rd115, %rd67, %rd63;
	shr.u64 	%rd68, %rd61, 11;
	cvt.rn.f64.u64 	%fd13, %rd68;
	mul.f64 	%fd14, %fd13, 0d3CA0000000000000;
	cvt.rn.f64.u32 	%fd15, %r48;
	mul.f64 	%fd16, %fd14, %fd15;
	cvt.rzi.u32.f64 	%r55, %fd16;
	min.u32 	%r56, %r55, %r98;
	ld.shared.u32 	%r57, [%r36+-12];
	shl.b32 	%r58, %r56, 2;
	add.s32 	%r59, %r35, %r58;
	ld.shared.u32 	%r60, [%r59];
	st.shared.u32 	[%r36+-12], %r60;
	st.shared.u32 	[%r59], %r57;
	add.s32 	%r97, %r97, -4;
	add.s32 	%r96, %r96, 4;
	setp.ne.s32 	%p9, %r96, %r8;
	@%p9 bra 	$L__BB4_8;
$L__BB4_9:
	setp.eq.s32 	%p10, %r7, 0;
	@%p10 bra 	$L__BB4_14;
	setp.eq.s32 	%p11, %r7, 1;
	@%p11 bra 	$L__BB4_12;
	add.s64 	%rd69, %rd114, %rd115;
	shl.b64 	%rd70, %rd114, 23;
	xor.b64  	%rd71, %rd70, %rd114;
	shr.u64 	%rd72, %rd71, 18;
	shr.u64 	%rd73, %rd115, 5;
	xor.b64  	%rd74, %rd73, %rd72;
	xor.b64  	%rd75, %rd74, %rd115;
	xor.b64  	%rd114, %rd75, %rd71;
	shr.u64 	%rd76, %rd69, 11;
	cvt.rn.f64.u64 	%fd17, %rd76;
	mul.f64 	%fd18, %fd17, 0d3CA0000000000000;
	cvt.rn.f64.u32 	%fd19, %r98;
	mul.f64 	%fd20, %fd18, %fd19;
	cvt.rzi.u32.f64 	%r61, %fd20;
	min.u32 	%r62, %r61, %r97;
	shl.b32 	%r63, %r97, 2;
	mov.u32 	%r64, intervals;
	add.s32 	%r65, %r64, %r63;
	ld.shared.u32 	%r66, [%r65];
	shl.b32 	%r67, %r62, 2;
	add.s32 	%r68, %r64, %r67;
	ld.shared.u32 	%r69, [%r68];
	st.shared.u32 	[%r65], %r69;
	st.shared.u32 	[%r68], %r66;
	add.s32 	%r98, %r97, -1;
	add.s64 	%rd77, %rd115, %rd114;
	shl.b64 	%rd78, %rd115, 23;
	xor.b64  	%rd79, %rd78, %rd115;
	shr.u64 	%rd80, %rd79, 18;
	shr.u64 	%rd81, %rd114, 5;
	xor.b64  	%rd82, %rd81, %rd80;
	xor.b64  	%rd83, %rd82, %rd114;
	xor.b64  	%rd115, %rd83, %rd79;
	shr.u64 	%rd84, %rd77, 11;
	cvt.rn.f64.u64 	%fd21, %rd84;
	mul.f64 	%fd22, %fd21, 0d3CA0000000000000;
	cvt.rn.f64.u32 	%fd23, %r97;
	mul.f64 	%fd24, %fd22, %fd23;
	cvt.rzi.u32.f64 	%r70, %fd24;
	min.u32 	%r71, %r70, %r98;
	ld.shared.u32 	%r72, [%r65+-4];
	shl.b32 	%r73, %r71, 2;
	add.s32 	%r74, %r64, %r73;
	ld.shared.u32 	%r75, [%r74];
	st.shared.u32 	[%r65+-4], %r75;
	st.shared.u32 	[%r74], %r72;
	add.s32 	%r97, %r97, -2;
$L__BB4_12:
	and.b32  	%r76, %r6, 1;
	setp.eq.b32 	%p12, %r76, 1;
	not.pred 	%p13, %p12;
	@%p13 bra 	$L__BB4_14;
	add.s64 	%rd85, %rd114, %rd115;
	shr.u64 	%rd86, %rd85, 11;
	cvt.rn.f64.u64 	%fd25, %rd86;
	mul.f64 	%fd26, %fd25, 0d3CA0000000000000;
	cvt.rn.f64.u32 	%fd27, %r98;
	mul.f64 	%fd28, %fd26, %fd27;
	cvt.rzi.u32.f64 	%r77, %fd28;
	min.u32 	%r78, %r77, %r97;
	shl.b32 	%r79, %r97, 2;
	mov.u32 	%r80, intervals;
	add.s32 	%r81, %r80, %r79;
	ld.shared.u32 	%r82, [%r81];
	shl.b32 	%r83, %r78, 2;
	add.s32 	%r84, %r80, %r83;
	ld.shared.u32 	%r85, [%r84];
	st.shared.u32 	[%r81], %r85;
	st.shared.u32 	[%r84], %r82;
$L__BB4_14:
	setp.ge.u32 	%p14, %r101, %r25;
	bar.sync 	0;
	@%p14 bra 	$L__BB4_17;
	mul.lo.s32 	%r21, %r25, %r1;
	cvt.rn.f32.u32 	%f1, %r25;
	mov.u32 	%r22, %ntid.x;
	cvta.to.global.u64 	%rd13, %rd14;
	mov.u32 	%r88, intervals;
$L__BB4_16:
	add.s32 	%r86, %r101, %r21;
	cvt.u64.u32 	%rd87, %r86;
	mad.lo.s64 	%rd88, %rd87, -7046029254386353131, %rd15;
	shr.u64 	%rd89, %rd88, 30;
	xor.b64  	%rd90, %rd89, %rd88;
	mul.lo.s64 	%rd91, %rd90, -4658895280553007687;
	shr.u64 	%rd92, %rd91, 27;
	xor.b64  	%rd93, %rd92, %rd91;
	mul.lo.s64 	%rd94, %rd93, -7723592293110705685;
	shr.u64 	%rd95, %rd94, 31;
	xor.b64  	%rd96, %rd95, %rd94;
	add.s64 	%rd97, %rd88, 1;
	setp.eq.s64 	%p15, %rd97, 0;
	shr.u64 	%rd98, %rd97, 30;
	xor.b64  	%rd99, %rd98, %rd97;
	mul.lo.s64 	%rd100, %rd99, -4658895280553007687;
	shr.u64 	%rd101, %rd100, 27;
	xor.b64  	%rd102, %rd101, %rd100;
	mul.lo.s64 	%rd103, %rd102, -7723592293110705685;
	shr.u64 	%rd104, %rd103, 31;
	xor.b64  	%rd105, %rd104, %rd103;
	setp.eq.s64 	%p16, %rd88, 0;
	selp.b64 	%rd106, 1, %rd96, %p16;
	selp.b64 	%rd107, 1, %rd105, %p15;
	shl.b32 	%r87, %r101, 2;
	add.s32 	%r89, %r88, %r87;
	ld.shared.u32 	%r90, [%r89];
	cvt.rn.f32.u32 	%f2, %r90;
	div.rn.f32 	%f3, %f2, %f1;
	add.s32 	%r91, %r90, 1;
	cvt.rn.f32.u32 	%f4, %r91;
	div.rn.f32 	%f5, %f4, %f1;
	add.s64 	%rd108, %rd107, %rd106;
	shr.u64 	%rd109, %rd108, 11;
	cvt.rn.f64.u64 	%fd29, %rd109;
	mul.f64 	%fd30, %fd29, 0d3CA0000000000000;
	cvt.rn.f32.f64 	%f6, %fd30;
	sub.f32 	%f7, %f5, %f3;
	fma.rn.f32 	%f8, %f7, %f6, %f3;
	mad.lo.s32 	%r92, %r101, %r26, %r1;
	mul.wide.u32 	%rd110, %r92, 4;
	add.s64 	%rd111, %rd13, %rd110;
	st.global.f32 	[%rd111], %f8;
	add.s32 	%r101, %r101, %r22;
	setp.lt.u32 	%p17, %r101, %r25;
	@%p17 bra 	$L__BB4_16;
$L__BB4_17:
	ret;

}
	// .globl	latin_hypercube_f64
.visible .entry latin_hypercube_f64(
	.param .u64 .ptr .align 1 latin_hypercube_f64_param_0,
	.param .u32 latin_hypercube_f64_param_1,
	.param .u32 latin_hypercube_f64_param_2,
	.param .u64 latin_hypercube_f64_param_3
)
{
	.reg .pred 	%p<18>;
	.reg .b32 	%r<102>;
	.reg .b64 	%rd<118>;
	.reg .b64 	%fd<38>;

	ld.param.u64 	%rd14, [latin_hypercube_f64_param_0];
	ld.param.u32 	%r25, [latin_hypercube_f64_param_1];
	ld.param.u32 	%r26, [latin_hypercube_f64_param_2];
	ld.param.u64 	%rd15, [latin_hypercube_f64_param_3];
	mov.u32 	%r1, %ctaid.x;
	setp.ge.u32 	%p1, %r1, %r26;
	@%p1 bra 	$L__BB5_17;
	mov.u32 	%r101, %tid.x;
	setp.ge.u32 	%p2, %r101, %r25;
	@%p2 bra 	$L__BB5_4;
	mov.u32 	%r3, %ntid.x;
	mov.u32 	%r28, intervals;
	mov.u32 	%r93, %r101;
$L__BB5_3:
	shl.b32 	%r27, %r93, 2;
	add.s32 	%r29, %r28, %r27;
	st.shared.u32 	[%r29], %r93;
	add.s32 	%r93, %r93, %r3;
	setp.lt.u32 	%p3, %r93, %r25;
	@%p3 bra 	$L__BB5_3;
$L__BB5_4:
	bar.sync 	0;
	setp.ne.s32 	%p4, %r101, 0;
	@%p4 bra 	$L__BB5_14;
	cvt.u64.u32 	%rd16, %r1;
	mad.lo.s64 	%rd17, %rd16, -7046029254386353131, %rd15;
	shr.u64 	%rd18, %rd17, 30;
	xor.b64  	%rd19, %rd18, %rd17;
	mul.lo.s64 	%rd20, %rd19, -4658895280553007687;
	shr.u64 	%rd21, %rd20, 27;
	xor.b64  	%rd22, %rd21, %rd20;
	mul.lo.s64 	%rd23, %rd22, -7723592293110705685;
	shr.u64 	%rd24, %rd23, 31;
	xor.b64  	%rd25, %rd24, %rd23;
	add.s64 	%rd26, %rd17, 1;
	setp.eq.s64 	%p5, %rd26, 0;
	shr.u64 	%rd27, %rd26, 30;
	xor.b64  	%rd28, %rd27, %rd26;
	mul.lo.s64 	%rd29, %rd28, -4658895280553007687;
	shr.u64 	%rd30, %rd29, 27;
	xor.b64  	%rd31, %rd30, %rd29;
	mul.lo.s64 	%rd32, %rd31, -7723592293110705685;
	shr.u64 	%rd33, %rd32, 31;
	xor.b64  	%rd34, %rd33, %rd32;
	setp.eq.s64 	%p6, %rd17, 0;
	selp.b64 	%rd114, 1, %rd25, %p6;
	selp.b64 	%rd115, 1, %rd34, %p5;
	add.s32 	%r6, %r25, -1;
	setp.eq.s32 	%p7, %r6, 0;
	@%p7 bra 	$L__BB5_14;
	add.s32 	%r30, %r25, -2;
	and.b32  	%r7, %r6, 3;
	setp.lt.u32 	%p8, %r30, 3;
	mov.u32 	%r97, %r6;
	mov.u32 	%r98, %r25;
	@%p8 bra 	$L__BB5_9;
	and.b32  	%r8, %r6, -4;
	mov.b32 	%r96, 0;
	mov.u32 	%r35, intervals;
	mov.u32 	%r97, %r6;
	mov.u32 	%r98, %r25;
$L__BB5_8:
	.pragma "nounroll";
	add.s64 	%rd35, %rd114, %rd115;
	shl.b64 	%rd36, %rd114, 23;
	xor.b64  	%rd37, %rd36, %rd114;
	shr.u64 	%rd38, %rd37, 18;
	shr.u64 	%rd39, %rd115, 5;
	xor.b64  	%rd40, %rd39, %rd38;
	xor.b64  	%rd41, %rd40, %rd115;
	xor.b64  	%rd42, %rd41, %rd37;
	shr.u64 	%rd43, %rd35, 11;
	cvt.rn.f64.u64 	%fd2, %rd43;
	mul.f64 	%fd3, %fd2, 0d3CA0000000000000;
	cvt.rn.f64.u32 	%fd4, %r98;
	mul.f64 	%fd5, %fd3, %fd4;
	cvt.rzi.u32.f64 	%r32, %fd5;
	min.u32 	%r33, %r32, %r97;
	shl.b32 	%r34, %r97, 2;
	add.s32 	%r36, %r35, %r34;
	ld.shared.u32 	%r37, [%r36];
	shl.b32 	%r38, %r33, 2;
	add.s32 	%r39, %r35, %r38;
	ld.shared.u32 	%r40, [%r39];
	st.shared.u32 	[%r36], %r40;
	st.shared.u32 	[%r39], %r37;
	add.s32 	%r41, %r97, -1;
	add.s64 	%rd44, %rd115, %rd42;
	shl.b64 	%rd45, %rd115, 23;
	xor.b64  	%rd46, %rd45, %rd115;
	shr.u64 	%rd47, %rd46, 18;
	shr.u64 	%rd48, %rd42, 5;
	xor.b64  	%rd49, %rd48, %rd47;
	xor.b64  	%rd50, %rd49, %rd42;
	xor.b64  	%rd51, %rd50, %rd46;
	shr.u64 	%rd52, %rd44, 11;
	cvt.rn.f64.u64 	%fd6, %rd52;
	mul.f64 	%fd7, %fd6, 0d3CA0000000000000;
	cvt.rn.f64.u32 	%fd8, %r97;
	mul.f64 	%fd9, %fd7, %fd8;
	cvt.rzi.u32.f64 	%r42, %fd9;
	min.u32 	%r43, %r42, %r41;
	ld.shared.u32 	%r44, [%r36+-4];
	shl.b32 	%r45, %r43, 2;
	add.s32 	%r46, %r35, %r45;
	ld.shared.u32 	%r47, [%r46];
	st.shared.u32 	[%r36+-4], %r47;
	st.shared.u32 	[%r46], %r44;
	add.s32 	%r48, %r97, -2;
	add.s64 	%rd53, %rd42, %rd51;
	shl.b64 	%rd54, %rd42, 23;
	xor.b64  	%rd55, %rd54, %rd42;
	shr.u64 	%rd56, %rd55, 18;
	shr.u64 	%rd57, %rd51, 5;
	xor.b64  	%rd58, %rd57, %rd56;
	xor.b64  	%rd59, %rd58, %rd51;
	xor.b64  	%rd114, %rd59, %rd55;
	shr.u64 	%rd60, %rd53, 11;
	cvt.rn.f64.u64 	%fd10, %rd60;
	mul.f64 	%fd11, %fd10, 0d3CA0000000000000;
	cvt.rn.f64.u32 	%fd12, %r41;
	mul.f64 	%fd13, %fd11, %fd12;
	cvt.rzi.u32.f64 	%r49, %fd13;
	min.u32 	%r50, %r49, %r48;
	ld.shared.u32 	%r51, [%r36+-8];
	shl.b32 	%r52, %r50, 2;
	add.s32 	%r53, %r35, %r52;
	ld.shared.u32 	%r54, [%r53];
	st.shared.u32 	[%r36+-8], %r54;
	st.shared.u32 	[%r53], %r51;
	add.s32 	%r98, %r97, -3;
	add.s64 	%rd61, %rd51, %rd114;
	shl.b64 	%rd62, %rd51, 23;
	xor.b64  	%rd63, %rd62, %rd51;
	shr.u64 	%rd64, %rd63, 18;
	shr.u64 	%rd65, %rd114, 5;
	xor.b64  	%rd66, %rd65, %rd64;
	xor.b64  	%rd67, %rd66, %rd114;
	xor.b64  	%rd115, %rd67, %rd63;
	shr.u64 	%rd68, %rd61, 11;
	cvt.rn.f64.u64 	%fd14, %rd68;
	mul.f64 	%fd15, %fd14, 0d3CA0000000000000;
	cvt.rn.f64.u32 	%fd16, %r48;
	mul.f64 	%fd17, %fd15, %fd16;
	cvt.rzi.u32.f64 	%r55, %fd17;
	min.u32 	%r56, %r55, %r98;
	ld.shared.u32 	%r57, [%r36+-12];
	shl.b32 	%r58, %r56, 2;
	add.s32 	%r59, %r35, %r58;
	ld.shared.u32 	%r60, [%r59];
	st.shared.u32 	[%r36+-12], %r60;
	st.shared.u32 	[%r59], %r57;
	add.s32 	%r97, %r97, -4;
	add.s32 	%r96, %r96, 4;
	setp.ne.s32 	%p9, %r96, %r8;
	@%p9 bra 	$L__BB5_8;
$L__BB5_9:
	setp.eq.s32 	%p10, %r7, 0;
	@%p10 bra 	$L__BB5_14;
	setp.eq.s32 	%p11, %r7, 1;
	@%p11 bra 	$L__BB5_12;
	add.s64 	%rd69, %rd114, %rd115;
	shl.b64 	%rd70, %rd114, 23;
	xor.b64  	%rd71, %rd70, %rd114;
	shr.u64 	%rd72, %rd71, 18;
	shr.u64 	%rd73, %rd115, 5;
	xor.b64  	%rd74, %rd73, %rd72;
	xor.b64  	%rd75, %rd74, %rd115;
	xor.b64  	%rd114, %rd75, %rd71;
	shr.u64 	%rd76, %rd69, 11;
	cvt.rn.f64.u64 	%fd18, %rd76;
	mul.f64 	%fd19, %fd18, 0d3CA0000000000000;
	cvt.rn.f64.u32 	%fd20, %r98;
	mul.f64 	%fd21, %fd19, %fd20;
	cvt.rzi.u32.f64 	%r61, %fd21;
	min.u32 	%r62, %r61, %r97;
	shl.b32 	%r63, %r97, 2;
	mov.u32 	%r64, intervals;
	add.s32 	%r65, %r64, %r63;
	ld.shared.u32 	%r66, [%r65];
	shl.b32 	%r67, %r62, 2;
	add.s32 	%r68, %r64, %r67;
	ld.shared.u32 	%r69, [%r68];
	st.shared.u32 	[%r65], %r69;
	st.shared.u32 	[%r68], %r66;
	add.s32 	%r98, %r97, -1;
	add.s64 	%rd77, %rd115, %rd114;
	shl.b64 	%rd78, %rd115, 23;
	xor.b64  	%rd79, %rd78, %rd115;
	shr.u64 	%rd80, %rd79, 18;
	shr.u64 	%rd81, %rd114, 5;
	xor.b64  	%rd82, %rd81, %rd80;
	xor.b64  	%rd83, %rd82, %rd114;
	xor.b64  	%rd115, %rd83, %rd79;
	shr.u64 	%rd84, %rd77, 11;
	cvt.rn.f64.u64 	%fd22, %rd84;
	mul.f64 	%fd23, %fd22, 0d3CA0000000000000;
	cvt.rn.f64.u32 	%fd24, %r97;
	mul.f64 	%fd25, %fd23, %fd24;
	cvt.rzi.u32.f64 	%r70, %fd25;
	min.u32 	%r71, %r70, %r98;
	ld.shared.u32 	%r72, [%r65+-4];
	shl.b32 	%r73, %r71, 2;
	add.s32 	%r74, %r64, %r73;
	ld.shared.u32 	%r75, [%r74];
	st.shared.u32 	[%r65+-4], %r75;
	st.shared.u32 	[%r74], %r72;
	add.s32 	%r97, %r97, -2;
$L__BB5_12:
	and.b32  	%r76, %r6, 1;
	setp.eq.b32 	%p12, %r76, 1;
	not.pred 	%p13, %p12;
	@%p13 bra 	$L__BB5_14;
	add.s64 	%rd85, %rd114, %rd115;
	shr.u64 	%rd86, %rd85, 11;
	cvt.rn.f64.u64 	%fd26, %rd86;
	mul.f64 	%fd27, %fd26, 0d3CA0000000000000;
	cvt.rn.f64.u32 	%fd28, %r98;
	mul.f64 	%fd29, %fd27, %fd28;
	cvt.rzi.u32.f64 	%r77, %fd29;
	min.u32 	%r78, %r77, %r97;
	shl.b32 	%r79, %r97, 2;
	mov.u32 	%r80, intervals;
	add.s32 	%r81, %r80, %r79;
	ld.shared.u32 	%r82, [%r81];
	shl.b32 	%r83, %r78, 2;
	add.s32 	%r84, %r80, %r83;
	ld.shared.u32 	%r85, [%r84];
	st.shared.u32 	[%r81], %r85;
	st.shared.u32 	[%r84], %r82;
$L__BB5_14:
	setp.ge.u32 	%p14, %r101, %r25;
	bar.sync 	0;
	@%p14 bra 	$L__BB5_17;
	mul.lo.s32 	%r21, %r25, %r1;
	cvt.rn.f64.u32 	%fd1, %r25;
	mov.u32 	%r22, %ntid.x;
	cvta.to.global.u64 	%rd13, %rd14;
	mov.u32 	%r88, intervals;
$L__BB5_16:
	add.s32 	%r86, %r101, %r21;
	cvt.u64.u32 	%rd87, %r86;
	mad.lo.s64 	%rd88, %rd87, -7046029254386353131, %rd15;
	shr.u64 	%rd89, %rd88, 30;
	xor.b64  	%rd90, %rd89, %rd88;
	mul.lo.s64 	%rd91, %rd90, -4658895280553007687;
	shr.u64 	%rd92, %rd91, 27;
	xor.b64  	%rd93, %rd92, %rd91;
	mul.lo.s64 	%rd94, %rd93, -7723592293110705685;
	shr.u64 	%rd95, %rd94, 31;
	xor.b64  	%rd96, %rd95, %rd94;
	add.s64 	%rd97, %rd88, 1;
	setp.eq.s64 	%p15, %rd97, 0;
	shr.u64 	%rd98, %rd97, 30;
	xor.b64  	%rd99, %rd98, %rd97;
	mul.lo.s64 	%rd100, %rd99, -4658895280553007687;
	shr.u64 	%rd101, %rd100, 27;
	xor.b64  	%rd102, %rd101, %rd100;
	mul.lo.s64 	%rd103, %rd102, -7723592293110705685;
	shr.u64 	%rd104, %rd103, 31;
	xor.b64  	%rd105, %rd104, %rd103;
	setp.eq.s64 	%p16, %rd88, 0;
	selp.b64 	%rd106, 1, %rd96, %p16;
	selp.b64 	%rd107, 1, %rd105, %p15;
	shl.b32 	%r87, %r101, 2;
	add.s32 	%r89, %r88, %r87;
	ld.shared.u32 	%r90, [%r89];
	cvt.rn.f64.u32 	%fd30, %r90;
	div.rn.f64 	%fd31, %fd30, %fd1;
	add.s32 	%r91, %r90, 1;
	cvt.rn.f64.u32 	%fd32, %r91;
	div.rn.f64 	%fd33, %fd32, %fd1;
	add.s64 	%rd108, %rd107, %rd106;
	shr.u64 	%rd109, %rd108, 11;
	cvt.rn.f64.u64 	%fd34, %rd109;
	mul.f64 	%fd35, %fd34, 0d3CA0000000000000;
	sub.f64 	%fd36, %fd33, %fd31;
	fma.rn.f64 	%fd37, %fd35, %fd36, %fd31;
	mad.lo.s32 	%r92, %r101, %r26, %r1;
	mul.wide.u32 	%rd110, %r92, 8;
	add.s64 	%rd111, %rd13, %rd110;
	st.global.f64 	[%rd111], %fd37;
	add.s32 	%r101, %r101, %r22;
	setp.lt.u32 	%p17, %r101, %r25;
	@%p17 bra 	$L__BB5_16;
$L__BB5_17:
	ret;

}


// ===== COMPILED SASS (sm_100) =====

	.target	sm_100

	.elftype	@"ET_EXEC"


//--------------------- .note.nv.tkinfo           --------------------------
	.section	.note.nv.tkinfo,"",@"SHT_NOTE"
	.sectionflags	@"SHF_NOTE_NV_TKINFO"
	.tkinfo
        /*0018*/ 	.word	0x00000002
        /*0030*/ 	.string	""
        /*0030*/ 	.string	"ptxas"
        /*0030*/ 	.string	"Cuda compilation tools, release 13.0, V13.0.88"
        /*0030*/ 	.string	"Build cuda_13.0.r13.0/compiler.36424714_0"
        /*0030*/ 	.string	"-arch sm_100 -m 64 "



//--------------------- .note.nv.cuinfo           --------------------------
	.section	.note.nv.cuinfo,"",@"SHT_NOTE"
	.sectionflags	@"SHF_NOTE_NV_CUINFO"
        /*0018*/ 	.short	0x0002
        /*001a*/ 	.short	0x0064
        /*001c*/ 	.short	0x0082
	.zero		2


//--------------------- .nv.info                  --------------------------
	.section	.nv.info,"",@"SHT_CUDA_INFO"
	.align	4


	//----- nvinfo : EIATTR_REGCOUNT
	.align		4
        /*0000*/ 	.byte	0x04, 0x2f
        /*0002*/ 	.short	(.L_2 - .L_1)
	.align		4
.L_1:
        /*0004*/ 	.word	index@(sobol_f32)
        /*0008*/ 	.word	0x00000017


	//----- nvinfo : EIATTR_FRAME_SIZE
	.align		4
.L_2:
        /*000c*/ 	.byte	0x04, 0x11
        /*000e*/ 	.short	(.L_4 - .L_3)
	.align		4
.L_3:
        /*0010*/ 	.word	index@(sobol_f32)
        /*0014*/ 	.word	0x00000000


	//----- nvinfo : EIATTR_REGCOUNT
	.align		4
.L_4:
        /*0018*/ 	.byte	0x04, 0x2f
        /*001a*/ 	.short	(.L_6 - .L_5)
	.align		4
.L_5:
        /*001c*/ 	.word	index@(sobol_f64)
        /*0020*/ 	.word	0x00000015


	//----- nvinfo : EIATTR_FRAME_SIZE
	.align		4
.L_6:
        /*0024*/ 	.byte	0x04, 0x11
        /*0026*/ 	.short	(.L_8 - .L_7)
	.align		4
.L_7:
        /*0028*/ 	.word	index@(sobol_f64)
        /*002c*/ 	.word	0x00000000


	//----- nvinfo : EIATTR_REGCOUNT
	.align		4
.L_8:
        /*0030*/ 	.byte	0x04, 0x2f
        /*0032*/ 	.short	(.L_10 - .L_9)
	.align		4
.L_9:
        /*0034*/ 	.word	index@(halton_f32)
        /*0038*/ 	.word	0x00000015


	//----- nvinfo : EIATTR_FRAME_SIZE
	.align		4
.L_10:
        /*003c*/ 	.byte	0x04, 0x11
        /*003e*/ 	.short	(.L_12 - .L_11)
	.align		4
.L_11:
        /*0040*/ 	.word	index@($__internal_3_$__cuda_sm3x_div_rn_noftz_f32_slowpath)
        /*0044*/ 	.word	0x00000000


	//----- nvinfo : EIATTR_FRAME_SIZE
	.align		4
.L_12:
        /*0048*/ 	.byte	0x04, 0x11
        /*004a*/ 	.short	(.L_14 - .L_13)
	.align		4
.L_13:
        /*004c*/ 	.word	index@(halton_f32)
        /*0050*/ 	.word	0x00000000


	//----- nvinfo : EIATTR_REGCOUNT
	.align		4
.L_14:
        /*0054*/ 	.byte	0x04, 0x2f
        /*0056*/ 	.short	(.L_16 - .L_15)
	.align		4
.L_15:
        /*0058*/ 	.word	index@(halton_f64)
        /*005c*/ 	.word	0x0000001d


	//----- nvinfo : EIATTR_FRAME_SIZE
	.align		4
.L_16:
        /*0060*/ 	.byte	0x04, 0x11
        /*0062*/ 	.short	(.L_18 - .L_17)
	.align		4
.L_17:
        /*0064*/ 	.word	index@($__internal_2_$__cuda_sm20_div_rn_f64_full)
        /*0068*/ 	.word	0x00000000


	//----- nvinfo : EIATTR_FRAME_SIZE
	.align		4
.L_18:
        /*006c*/ 	.byte	0x04, 0x11
        /*006e*/ 	.short	(.L_20 - .L_19)
	.align		4
.L_19:
        /*0070*/ 	.word	index@(halton_f64)
        /*0074*/ 	.word	0x00000000


	//----- nvinfo : EIATTR_REGCOUNT
	.align		4
.L_20:
        /*0078*/ 	.byte	0x04, 0x2f
        /*007a*/ 	.short	(.L_22 - .L_21)
	.align		4
.L_21:
        /*007c*/ 	.word	index@(latin_hypercube_f32)
        /*0080*/ 	.word	0x0000001c


	//----- nvinfo : EIATTR_FRAME_SIZE
	.align		4
.L_22:
        /*0084*/ 	.byte	0x04, 0x11
        /*0086*/ 	.short	(.L_24 - .L_23)
	.align		4
.L_23:
        /*0088*/ 	.word	index@($__internal_1_$__cuda_sm3x_div_rn_noftz_f32_slowpath)
        /*008c*/ 	.word	0x00000000


	//----- nvinfo : EIATTR_FRAME_SIZE
	.align		4
.L_24:
        /*0090*/ 	.byte	0x04, 0x11
        /*0092*/ 	.short	(.L_26 - .L_25)
	.align		4
.L_25:
        /*0094*/ 	.word	index@(latin_hypercube_f32)
        /*0098*/ 	.word	0x00000000


	//----- nvinfo : EIATTR_REGCOUNT
	.align		4
.L_26:
        /*009c*/ 	.byte	0x04, 0x2f
        /*009e*/ 	.short	(.L_28 - .L_27)
	.align		4
.L_27:
        /*00a0*/ 	.word	index@(latin_hypercube_f64)
        /*00a4*/ 	.word	0x00000027


	//----- nvinfo : EIATTR_FRAME_SIZE
	.align		4
.L_28:
        /*00a8*/ 	.byte	0x04, 0x11
        /*00aa*/ 	.short	(.L_30 - .L_29)
	.align		4
.L_29:
        /*00ac*/ 	.word	index@($__internal_0_$__cuda_sm20_div_rn_f64_full)
        /*00b0*/ 	.word	0x00000000


	//----- nvinfo : EIATTR_FRAME_SIZE
	.align		4
.L_30:
        /*00b4*/ 	.byte	0x04, 0x11
        /*00b6*/ 	.short	(.L_32 - .L_31)
	.align		4
.L_31:
        /*00b8*/ 	.word	index@(latin_hypercube_f64)
        /*00bc*/ 	.word	0x00000000


	//----- nvinfo : EIATTR_MIN_STACK_SIZE
	.align		4
.L_32:
        /*00c0*/ 	.byte	0x04, 0x12
        /*00c2*/ 	.short	(.L_34 - .L_33)
	.align		4
.L_33:
        /*00c4*/ 	.word	index@(latin_hypercube_f64)
        /*00c8*/ 	.word	0x00000000


	//----- nvinfo : EIATTR_MIN_STACK_SIZE
	.align		4
.L_34:
        /*00cc*/ 	.byte	0x04, 0x12
        /*00ce*/ 	.short	(.L_36 - .L_35)
	.align		4
.L_35:
        /*00d0*/ 	.word	index@(latin_hypercube_f32)
        /*00d4*/ 	.word	0x00000000


	//----- nvinfo : EIATTR_MIN_STACK_SIZE
	.align		4
.L_36:
        /*00d8*/ 	.byte	0x04, 0x12
        /*00da*/ 	.short	(.L_38 - .L_37)
	.align		4
.L_37:
        /*00dc*/ 	.word	index@(halton_f64)
        /*00e0*/ 	.word	0x00000000


	//----- nvinfo : EIATTR_MIN_STACK_SIZE
	.align		4
.L_38:
        /*00e4*/ 	.byte	0x04, 0x12
        /*00e6*/ 	.short	(.L_40 - .L_39)
	.align		4
.L_39:
        /*00e8*/ 	.word	index@(halton_f32)
        /*00ec*/ 	.word	0x00000000


	//----- nvinfo : EIATTR_MIN_STACK_SIZE
	.align		4
.L_40:
        /*00f0*/ 	.byte	0x04, 0x12
        /*00f2*/ 	.short	(.L_42 - .L_41)
	.align		4
.L_41:
        /*00f4*/ 	.word	index@(sobol_f64)
        /*00f8*/ 	.word	0x00000000


	//----- nvinfo : EIATTR_MIN_STACK_SIZE
	.align		4
.L_42:
        /*00fc*/ 	.byte	0x04, 0x12
        /*00fe*/ 	.short	(.L_44 - .L_43)
	.align		4
.L_43:
        /*0100*/ 	.word	index@(sobol_f32)
        /*0104*/ 	.word	0x00000000
.L_44:


//--------------------- .nv.compat                --------------------------
	.section	.nv.compat,"",@"SHT_CUDA_COMPAT_INFO"
	.align	4
        /*0000*/ 	.byte	0x02, 0x09, 0x00, 0x00, 0x02, 0x02, 0x01, 0x00, 0x02, 0x05, 0x05, 0x00, 0x03, 0x07, 0x01, 0x01
        /*0010*/ 	.byte	0x02, 0x03, 0x00, 0x00, 0x02, 0x06, 0x01, 0x00, 0x04, 0x0b, 0x08, 0x00, 0x01, 0x00, 0x00, 0x00
        /*0020*/ 	.byte	0x00, 0x00, 0x00, 0x00


//--------------------- .nv.info.latin_hypercube_f64 --------------------------
	.section	.nv.info.latin_hypercube_f64,"",@"SHT_CUDA_INFO"
	.sectionflags	@""
	.align	4


	//----- nvinfo : EIATTR_CUDA_API_VERSION
	.align		4
        /*0000*/ 	.byte	0x04, 0x37
        /*0002*/ 	.short	(.L_46 - .L_45)
.L_45:
        /*0004*/ 	.word	0x00000082


	//----- nvinfo : EIATTR_KPARAM_INFO
	.align		4
.L_46:
        /*0008*/ 	.byte	0x04, 0x17
        /*000a*/ 	.short	(.L_48 - .L_47)
.L_47:
        /*000c*/ 	.word	0x00000000
        /*0010*/ 	.short	0x0003
        /*0012*/ 	.short	0x0010
        /*0014*/ 	.byte	0x00, 0xf0, 0x21, 0x00


	//----- nvinfo : EIATTR_KPARAM_INFO
	.align		4
.L_48:
        /*0018*/ 	.byte	0x04, 0x17
        /*001a*/ 	.short	(.L_50 - .L_49)
.L_49:
        /*001c*/ 	.word	0x00000000
        /*0020*/ 	.short	0x0002
        /*0022*/ 	.short	0x000c
        /*0024*/ 	.byte	0x00, 0xf0, 0x11, 0x00


	//----- nvinfo : EIATTR_KPARAM_INFO
	.align		4
.L_50:
        /*0028*/ 	.byte	0x04, 0x17
        /*002a*/ 	.short	(.L_52 - .L_51)
.L_51:
        /*002c*/ 	.word	0x00000000
        /*0030*/ 	.short	0x0001
        /*0032*/ 	.short	0x0008
        /*0034*/ 	.byte	0x00, 0xf0, 0x11, 0x00


	//----- nvinfo : EIATTR_KPARAM_INFO
	.align		4
.L_52:
        /*0038*/ 	.byte	0x04, 0x17
        /*003a*/ 	.short	(.L_54 - .L_53)
.L_53:
        /*003c*/ 	.word	0x00000000
        /*0040*/ 	.short	0x0000
        /*0042*/ 	.short	0x0000
        /*0044*/ 	.byte	0x00, 0xf5, 0x21, 0x00


	//----- nvinfo : EIATTR_SPARSE_MMA_MASK
	.align		4
.L_54:
        /*0048*/ 	.byte	0x03, 0x50
        /*004a*/ 	.short	0x0000


	//----- nvinfo : EIATTR_MAXREG_COUNT
	.align		4
        /*004c*/ 	.byte	0x03, 0x1b
        /*004e*/ 	.short	0x00ff


	//----- nvinfo : EIATTR_NUM_BARRIERS
	.align		4
        /*0050*/ 	.byte	0x02, 0x4c
        /*0052*/ 	.byte	0x01
	.zero		1


	//----- nvinfo : EIATTR_MERCURY_ISA_VERSION
	.align		4
        /*0054*/ 	.byte	0x03, 0x5f
        /*0056*/ 	.short	0x0101


	//----- nvinfo : EIATTR_VRC_CTA_INIT_COUNT
	.align		4
        /*0058*/ 	.byte	0x02, 0x4a
	.zero		1
	.zero		1


	//----- nvinfo : EIATTR_EXIT_INSTR_OFFSETS
	.align		4
        /*005c*/ 	.byte	0x04, 0x1c
        /*005e*/ 	.short	(.L_56 - .L_55)


	//   ....[0]....
.L_55:
        /*0060*/ 	.word	0x00000040


	//   ....[1]....
        /*0064*/ 	.word	0x000012a0


	//   ....[2]....
        /*0068*/ 	.word	0x00001ad0


	//----- nvinfo : EIATTR_CRS_STACK_SIZE
	.align		4
.L_56:
        /*006c*/ 	.byte	0x04, 0x1e
        /*006e*/ 	.short	(.L_58 - .L_57)
.L_57:
        /*0070*/ 	.word	0x00000000


	//----- nvinfo : EIATTR_CBANK_PARAM_SIZE
	.align		4
.L_58:
        /*0074*/ 	.byte	0x03, 0x19
        /*0076*/ 	.short	0x0018


	//----- nvinfo : EIATTR_PARAM_CBANK
	.align		4
        /*0078*/ 	.byte	0x04, 0x0a
        /*007a*/ 	.short	(.L_60 - .L_59)
	.align		4
.L_59:
        /*007c*/ 	.word	index@(.nv.constant0.latin_hypercube_f64)
        /*0080*/ 	.short	0x0380
        /*0082*/ 	.short	0x0018


	//----- nvinfo : EIATTR_SW_WAR
	.align		4
.L_60:
        /*0084*/ 	.byte	0x04, 0x36
        /*0086*/ 	.short	(.L_62 - .L_61)
.L_61:
        /*0088*/ 	.word	0x00000008
.L_62:


//--------------------- .nv.info.latin_hypercube_f32 --------------------------
	.section	.nv.info.latin_hypercube_f32,"",@"SHT_CUDA_INFO"
	.sectionflags	@""
	.align	4


	//----- nvinfo : EIATTR_CUDA_API_VERSION
	.align		4
        /*0000*/ 	.byte	0x04, 0x37
        /*0002*/ 	.short	(.L_64 - .L_63)
.L_63:
        /*0004*/ 	.word	0x00000082


	//----- nvinfo : EIATTR_KPARAM_INFO
	.align		4
.L_64:
        /*0008*/ 	.byte	0x04, 0x17
        /*000a*/ 	.short	(.L_66 - .L_65)
.L_65:
        /*000c*/ 	.word	0x00000000
        /*0010*/ 	.short	0x0003
        /*0012*/ 	.short	0x0010
        /*0014*/ 	.byte	0x00, 0xf0, 0x21, 0x00


	//----- nvinfo : EIATTR_KPARAM_INFO
	.align		4
.L_66:
        /*0018*/ 	.byte	0x04, 0x17
        /*001a*/ 	.short	(.L_68 - .L_67)
.L_67:
        /*001c*/ 	.word	0x00000000
        /*0020*/ 	.short	0x0002
        /*0022*/ 	.short	0x000c
        /*0024*/ 	.byte	0x00, 0xf0, 0x11, 0x00


	//----- nvinfo : EIATTR_KPARAM_INFO
	.align		4
.L_68:
        /*0028*/ 	.byte	0x04, 0x17
        /*002a*/ 	.short	(.L_70 - .L_69)
.L_69:
        /*002c*/ 	.word	0x00000000
        /*0030*/ 	.short	0x0001
        /*0032*/ 	.short	0x0008
        /*0034*/ 	.byte	0x00, 0xf0, 0x11, 0x00


	//----- nvinfo : EIATTR_KPARAM_INFO
	.align		4
.L_70:
        /*0038*/ 	.byte	0x04, 0x17
        /*003a*/ 	.short	(.L_72 - .L_71)
.L_71:
        /*003c*/ 	.word	0x00000000
        /*0040*/ 	.short	0x0000
        /*0042*/ 	.short	0x0000
        /*0044*/ 	.byte	0x00, 0xf5, 0x21, 0x00


	//----- nvinfo : EIATTR_SPARSE_MMA_MASK
	.align		4
.L_72:
        /*0048*/ 	.byte	0x03, 0x50
        /*004a*/ 	.short	0x0000


	//----- nvinfo : EIATTR_MAXREG_COUNT
	.align		4
        /*004c*/ 	.byte	0x03, 0x1b
        /*004e*/ 	.short	0x00ff


	//----- nvinfo : EIATTR_NUM_BARRIERS
	.align		4
        /*0050*/ 	.byte	0x02, 0x4c
        /*0052*/ 	.byte	0x01
	.zero		1


	//----- nvinfo : EIATTR_MERCURY_ISA_VERSION
	.align		4
        /*0054*/ 	.byte	0x03, 0x5f
        /*0056*/ 	.short	0x0101


	//----- nvinfo : EIATTR_VRC_CTA_INIT_COUNT
	.align		4
        /*0058*/ 	.byte	0x02, 0x4a
	.zero		1
	.zero		1


	//----- nvinfo : EIATTR_EXIT_INSTR_OFFSETS
	.align		4
        /*005c*/ 	.byte	0x04, 0x1c
        /*005e*/ 	.short	(.L_74 - .L_73)


	//   ....[0]....
.L_73:
        /*0060*/ 	.word	0x00000040


	//   ....[1]....
        /*0064*/ 	.word	0x000012a0


	//   ....[2]....
        /*0068*/ 	.word	0x00001990


	//----- nvinfo : EIATTR_CRS_STACK_SIZE
	.align		4
.L_74:
        /*006c*/ 	.byte	0x04, 0x1e
        /*006e*/ 	.short	(.L_76 - .L_75)
.L_75:
        /*0070*/ 	.word	0x00000000


	//----- nvinfo : EIATTR_CBANK_PARAM_SIZE
	.align		4
.L_76:
        /*0074*/ 	.byte	0x03, 0x19
        /*0076*/ 	.short	0x0018


	//----- nvinfo : EIATTR_PARAM_CBANK
	.align		4
        /*0078*/ 	.byte	0x04, 0x0a
        /*007a*/ 	.short	(.L_78 - .L_77)
	.align		4
.L_77:
        /*007c*/ 	.word	index@(.nv.constant0.latin_hypercube_f32)
        /*0080*/ 	.short	0x0380
        /*0082*/ 	.short	0x0018


	//----- nvinfo : EIATTR_SW_WAR
	.align		4
.L_78:
        /*0084*/ 	.byte	0x04, 0x36
        /*0086*/ 	.short	(.L_80 - .L_79)
.L_79:
        /*0088*/ 	.word	0x00000008
.L_80:


//--------------------- .nv.info.halton_f64       --------------------------
	.section	.nv.info.halton_f64,"",@"SHT_CUDA_INFO"
	.sectionflags	@""
	.align	4


	//----- nvinfo : EIATTR_CUDA_API_VERSION
	.align		4
        /*0000*/ 	.byte	0x04, 0x37
        /*0002*/ 	.short	(.L_82 - .L_81)
.L_81:
        /*0004*/ 	.word	0x00000082


	//----- nvinfo : EIATTR_KPARAM_INFO
	.align		4
.L_82:
        /*0008*/ 	.byte	0x04, 0x17
        /*000a*/ 	.short	(.L_84 - .L_83)
.L_83:
        /*000c*/ 	.word	0x00000000
        /*0010*/ 	.short	0x0003
        /*0012*/ 	.short	0x0010
        /*0014*/ 	.byte	0x00, 0xf0, 0x11, 0x00


	//----- nvinfo : EIATTR_KPARAM_INFO
	.align		4
.L_84:
        /*0018*/ 	.byte	0x04, 0x17
        /*001a*/ 	.short	(.L_86 - .L_85)
.L_85:
        /*001c*/ 	.word	0x00000000
        /*0020*/ 	.short	0x0002
        /*0022*/ 	.short	0x000c
        /*0024*/ 	.byte	0x00, 0xf0, 0x11, 0x00


	//----- nvinfo : EIATTR_KPARAM_INFO
	.align		4
.L_86:
        /*0028*/ 	.byte	0x04, 0x17
        /*002a*/ 	.short	(.L_88 - .L_87)
.L_87:
        /*002c*/ 	.word	0x00000000
        /*0030*/ 	.short	0x0001
        /*0032*/ 	.short	0x0008
        /*0034*/ 	.byte	0x00, 0xf0, 0x11, 0x00


	//----- nvinfo : EIATTR_KPARAM_INFO
	.align		4
.L_88:
        /*0038*/ 	.byte	0x04, 0x17
        /*003a*/ 	.short	(.L_90 - .L_89)
.L_89:
        /*003c*/ 	.word	0x00000000
        /*0040*/ 	.short	0x0000
        /*0042*/ 	.short	0x0000
        /*0044*/ 	.byte	0x00, 0xf5, 0x21, 0x00


	//----- nvinfo : EIATTR_SPARSE_MMA_MASK
	.align		4
.L_90:
        /*0048*/ 	.byte	0x03, 0x50
        /*004a*/ 	.short	0x0000


	//----- nvinfo : EIATTR_MAXREG_COUNT
	.align		4
        /*004c*/ 	.byte	0x03, 0x1b
        /*004e*/ 	.short	0x00ff


	//----- nvinfo : EIATTR_MERCURY_ISA_VERSION
	.align		4
        /*0050*/ 	.byte	0x03, 0x5f
        /*0052*/ 	.short	0x0101


	//----- nvinfo : EIATTR_VRC_CTA_INIT_COUNT
	.align		4
        /*0054*/ 	.byte	0x02, 0x4a
	.zero		1
	.zero		1


	//----- nvinfo : EIATTR_EXIT_INSTR_OFFSETS
	.align		4
        /*0058*/ 	.byte	0x04, 0x1c
        /*005a*/ 	.short	(.L_92 - .L_91)


	//   ....[0]....
.L_91:
        /*005c*/ 	.word	0x00000070


	//   ....[1]....
        /*0060*/ 	.word	0x000000a0


	//   ....[2]....
        /*0064*/ 	.word	0x00000520


	//----- nvinfo : EIATTR_CRS_STACK_SIZE
	.align		4
.L_92:
        /*0068*/ 	.byte	0x04, 0x1e
        /*006a*/ 	.short	(.L_94 - .L_93)
.L_93:
        /*006c*/ 	.word	0x00000000


	//----- nvinfo : EIATTR_CBANK_PARAM_SIZE
	.align		4
.L_94:
        /*0070*/ 	.byte	0x03, 0x19
        /*0072*/ 	.short	0x0014


	//----- nvinfo : EIATTR_PARAM_CBANK
	.align		4
        /*0074*/ 	.byte	0x04, 0x0a
        /*0076*/ 	.short	(.L_96 - .L_95)
	.align		4
.L_95:
        /*0078*/ 	.word	index@(.nv.constant0.halton_f64)
        /*007c*/ 	.short	0x0380
        /*007e*/ 	.short	0x0014


	//----- nvinfo : EIATTR_SW_WAR
	.align		4
.L_96:
        /*0080*/ 	.byte	0x04, 0x36
        /*0082*/ 	.short	(.L_98 - .L_97)
.L_97:
        /*0084*/ 	.word	0x00000008
.L_98:


//--------------------- .nv.info.halton_f32       --------------------------
	.section	.nv.info.halton_f32,"",@"SHT_CUDA_INFO"
	.sectionflags	@""
	.align	4


	//----- nvinfo : EIATTR_CUDA_API_VERSION
	.align		4
        /*0000*/ 	.byte	0x04, 0x37
        /*0002*/ 	.short	(.L_100 - .L_99)
.L_99:
        /*0004*/ 	.word	0x00000082


	//----- nvinfo : EIATTR_KPARAM_INFO
	.align		4
.L_100:
        /*0008*/ 	.byte	0x04, 0x17
        /*000a*/ 	.short	(.L_102 - .L_101)
.L_101:
        /*000c*/ 	.word	0x00000000
        /*0010*/ 	.short	0x0003
        /*0012*/ 	.short	0x0010
        /*0014*/ 	.byte	0x00, 0xf0, 0x11, 0x00


	//----- nvinfo : EIATTR_KPARAM_INFO
	.align		4
.L_102:
        /*0018*/ 	.byte	0x04, 0x17
        /*001a*/ 	.short	(.L_104 - .L_103)
.L_103:
        /*001c*/ 	.word	0x00000000
        /*0020*/ 	.short	0x0002
        /*0022*/ 	.short	0x000c
        /*0024*/ 	.byte	0x00, 0xf0, 0x11, 0x00


	//----- nvinfo : EIATTR_KPARAM_INFO
	.align		4
.L_104:
        /*0028*/ 	.byte	0x04, 0x17
        /*002a*/ 	.short	(.L_106 - .L_105)
.L_105:
        /*002c*/ 	.word	0x00000000
        /*0030*/ 	.short	0x0001
        /*0032*/ 	.short	0x0008
        /*0034*/ 	.byte	0x00, 0xf0, 0x11, 0x00


	//----- nvinfo : EIATTR_KPARAM_INFO
	.align		4
.L_106:
        /*0038*/ 	.byte	0x04, 0x17
        /*003a*/ 	.short	(.L_108 - .L_107)
.L_107:
        /*003c*/ 	.word	0x00000000
        /*0040*/ 	.short	0x0000
        /*0042*/ 	.short	0x0000
        /*0044*/ 	.byte	0x00, 0xf5, 0x21, 0x00


	//----- nvinfo : EIATTR_SPARSE_MMA_MASK
	.align		4
.L_108:
        /*0048*/ 	.byte	0x03, 0x50
        /*004a*/ 	.short	0x0000


	//----- nvinfo : EIATTR_MAXREG_COUNT
	.align		4
        /*004c*/ 	.byte	0x03, 0x1b
        /*004e*/ 	.short	0x00ff


	//----- nvinfo : EIATTR_MERCURY_ISA_VERSION
	.align		4
        /*0050*/ 	.byte	0x03, 0x5f
        /*0052*/ 	.short	0x0101


	//----- nvinfo : EIATTR_VRC_CTA_INIT_COUNT
	.align		4
        /*0054*/ 	.byte	0x02, 0x4a
	.zero		1
	.zero		1


	//----- nvinfo : EIATTR_EXIT_INSTR_OFFSETS
	.align		4
        /*0058*/ 	.byte	0x04, 0x1c
        /*005a*/ 	.short	(.L_110 - .L_109)


	//   ....[0]....
.L_109:
        /*005c*/ 	.word	0x00000070


	//   ....[1]....
        /*0060*/ 	.word	0x000000a0


	//   ....[2]....
        /*0064*/ 	.word	0x00000490


	//----- nvinfo : EIATTR_CRS_STACK_SIZE
	.align		4
.L_110:
        /*0068*/ 	.byte	0x04, 0x1e
        /*006a*/ 	.short	(.L_112 - .L_111)
.L_111:
        /*006c*/ 	.word	0x00000000


	//----- nvinfo : EIATTR_CBANK_PARAM_SIZE
	.align		4
.L_112:
        /*0070*/ 	.byte	0x03, 0x19
        /*0072*/ 	.short	0x0014


	//----- nvinfo : EIATTR_PARAM_CBANK
	.align		4
        /*0074*/ 	.byte	0x04, 0x0a
        /*0076*/ 	.short	(.L_114 - .L_113)
	.align		4
.L_113:
        /*0078*/ 	.word	index@(.nv.constant0.halton_f32)
        /*007c*/ 	.short	0x0380
        /*007e*/ 	.short	0x0014


	//----- nvinfo : EIATTR_SW_WAR
	.align		4
.L_114:
        /*0080*/ 	.byte	0x04, 0x36
        /*0082*/ 	.short	(.L_116 - .L_115)
.L_115:
        /*0084*/ 	.word	0x00000008
.L_116:


//--------------------- .nv.info.sobol_f64        --------------------------
	.section	.nv.info.sobol_f64,"",@"SHT_CUDA_INFO"
	.sectionflags	@""
	.align	4


	//----- nvinfo : EIATTR_CUDA_API_VERSION
	.align		4
        /*0000*/ 	.byte	0x04, 0x37
        /*0002*/ 	.short	(.L_118 - .L_117)
.L_117:
        /*0004*/ 	.word	0x00000082


	//----- nvinfo : EIATTR_KPARAM_INFO
	.align		4
.L_118:
        /*0008*/ 	.byte	0x04, 0x17
        /*000a*/ 	.short	(.L_120 - .L_119)
.L_119:
        /*000c*/ 	.word	0x00000000
        /*0010*/ 	.short	0x0004
        /*0012*/ 	.short	0x0018
        /*0014*/ 	.byte	0x00, 0xf0, 0x11, 0x00


	//----- nvinfo : EIATTR_KPARAM_INFO
	.align		4
.L_120:
        /*0018*/ 	.byte	0x04, 0x17
        /*001a*/ 	.short	(.L_122 - .L_121)
.L_121:
        /*001c*/ 	.word	0x00000000
        /*0020*/ 	.short	0x0003
        /*0022*/ 	.short	0x0014
        /*0024*/ 	.byte	0x00, 0xf0, 0x11, 0x00


	//----- nvinfo : EIATTR_KPARAM_INFO
	.align		4
.L_122:
        /*0028*/ 	.byte	0x04, 0x17
        /*002a*/ 	.short	(.L_124 - .L_123)
.L_123:
        /*002c*/ 	.word	0x00000000
        /*0030*/ 	.short	0x0002
        /*0032*/ 	.short	0x0010
        /*0034*/ 	.byte	0x00, 0xf0, 0x11, 0x00


	//----- nvinfo : EIATTR_KPARAM_INFO
	.align		4
.L_124:
        /*0038*/ 	.byte	0x04, 0x17
        /*003a*/ 	.short	(.L_126 - .L_125)
.L_125:
        /*003c*/ 	.word	0x00000000
        /*0040*/ 	.short	0x0001
        /*0042*/ 	.short	0x0008
        /*0044*/ 	.byte	0x00, 0xf5, 0x21, 0x00


	//----- nvinfo : EIATTR_KPARAM_INFO
	.align		4
.L_126:
        /*0048*/ 	.byte	0x04, 0x17
        /*004a*/ 	.short	(.L_128 - .L_127)
.L_127:
        /*004c*/ 	.word	0x00000000
        /*0050*/ 	.short	0x0000
        /*0052*/ 	.short	0x0000
        /*0054*/ 	.byte	0x00, 0xf5, 0x21, 0x00


	//----- nvinfo : EIATTR_SPARSE_MMA_MASK
	.align		4
.L_128:
        /*0058*/ 	.byte	0x03, 0x50
        /*005a*/ 	.short	0x0000


	//----- nvinfo : EIATTR_MAXREG_COUNT
	.align		4
        /*005c*/ 	.byte	0x03, 0x1b
        /*005e*/ 	.short	0x00ff


	//----- nvinfo : EIATTR_MERCURY_ISA_VERSION
	.align		4
        /*0060*/ 	.byte	0x03, 0x5f
        /*0062*/ 	.short	0x0101


	//----- nvinfo : EIATTR_VRC_CTA_INIT_COUNT
	.align		4
        /*0064*/ 	.byte	0x02, 0x4a
	.zero		1
	.zero		1


	//----- nvinfo : EIATTR_EXIT_INSTR_OFFSETS
	.align		4
        /*0068*/ 	.byte	0x04, 0x1c
        /*006a*/ 	.short	(.L_130 - .L_129)


	//   ....[0]....
.L_129:
        /*006c*/ 	.word	0x00000070


	//   ....[1]....
        /*0070*/ 	.word	0x000000a0


	//   ....[2]....
        /*0074*/ 	.word	0x000006e0


	//----- nvinfo : EIATTR_CBANK_PARAM_SIZE
	.align		4
.L_130:
        /*0078*/ 	.byte	0x03, 0x19
        /*007a*/ 	.short	0x001c


	//----- nvinfo : EIATTR_PARAM_CBANK
	.align		4
        /*007c*/ 	.byte	0x04, 0x0a
        /*007e*/ 	.short	(.L_132 - .L_131)
	.align		4
.L_131:
        /*0080*/ 	.word	index@(.nv.constant0.sobol_f64)
        /*0084*/ 	.short	0x0380
        /*0086*/ 	.short	0x001c


	//----- nvinfo : EIATTR_SW_WAR
	.align		4
.L_132:
        /*0088*/ 	.byte	0x04, 0x36
        /*008a*/ 	.short	(.L_134 - .L_133)
.L_133:
        /*008c*/ 	.word	0x00000008
.L_134:


//--------------------- .nv.info.sobol_f32        --------------------------
	.section	.nv.info.sobol_f32,"",@"SHT_CUDA_INFO"
	.sectionflags	@""
	.align	4


	//----- nvinfo : EIATTR_CUDA_API_VERSION
	.align		4
        /*0000*/ 	.byte	0x04, 0x37
        /*0002*/ 	.short	(.L_136 - .L_135)
.L_135:
        /*0004*/ 	.word	0x00000082


	//----- nvinfo : EIATTR_KPARAM_INFO
	.align		4
.L_136:
        /*0008*/ 	.byte	0x04, 0x17
        /*000a*/ 	.short	(.L_138 - .L_137)
.L_137:
        /*000c*/ 	.word	0x00000000
        /*0010*/ 	.short	0x0004
        /*0012*/ 	.short	0x0018
        /*0014*/ 	.byte	0x00, 0xf0, 0x11, 0x00


	//----- nvinfo : EIATTR_KPARAM_INFO
	.align		4
.L_138:
        /*0018*/ 	.byte	0x04, 0x17
        /*001a*/ 	.short	(.L_140 - .L_139)
.L_139:
        /*001c*/ 	.word	0x00000000
        /*0020*/ 	.short	0x0003
        /*0022*/ 	.short	0x0014
        /*0024*/ 	.byte	0x00, 0xf0, 0x11, 0x00


	//----- nvinfo : EIATTR_KPARAM_INFO
	.align		4
.L_140:
        /*0028*/ 	.byte	0x04, 0x17
        /*002a*/ 	.short	(.L_142 - .L_141)
.L_141:
        /*002c*/ 	.word	0x00000000
        /*0030*/ 	.short	0x0002
        /*0032*/ 	.short	0x0010
        /*0034*/ 	.byte	0x00, 0xf0, 0x11, 0x00


	//----- nvinfo : EIATTR_KPARAM_INFO
	.align		4
.L_142:
        /*0038*/ 	.byte	0x04, 0x17
        /*003a*/ 	.short	(.L_144 - .L_143)
.L_143:
        /*003c*/ 	.word	0x00000000
        /*0040*/ 	.short	0x0001
        /*0042*/ 	.short	0x0008
        /*0044*/ 	.byte	0x00, 0xf5, 0x21, 0x00


	//----- nvinfo : EIATTR_KPARAM_INFO
	.align		4
.L_144:
        /*0048*/ 	.byte	0x04, 0x17
        /*004a*/ 	.short	(.L_146 - .L_145)
.L_145:
        /*004c*/ 	.word	0x00000000
        /*0050*/ 	.short	0x0000
        /*0052*/ 	.short	0x0000
        /*0054*/ 	.byte	0x00, 0xf5, 0x21, 0x00


	//----- nvinfo : EIATTR_SPARSE_MMA_MASK
	.align		4
.L_146:
        /*0058*/ 	.byte	0x03, 0x50
        /*005a*/ 	.short	0x0000


	//----- nvinfo : EIATTR_MAXREG_COUNT
	.align		4
        /*005c*/ 	.byte	0x03, 0x1b
        /*005e*/ 	.short	0x00ff


	//----- nvinfo : EIATTR_MERCURY_ISA_VERSION
	.align		4
        /*0060*/ 	.byte	0x03, 0x5f
        /*0062*/ 	.short	0x0101


	//----- nvinfo : EIATTR_VRC_CTA_INIT_COUNT
	.align		4
        /*0064*/ 	.byte	0x02, 0x4a
	.zero		1
	.zero		1


	//----- nvinfo : EIATTR_EXIT_INSTR_OFFSETS
	.align		4
        /*0068*/ 	.byte	0x04, 0x1c
        /*006a*/ 	.short	(.L_148 - .L_147)


	//   ....[0]....
.L_147:
        /*006c*/ 	.word	0x00000070


	//   ....[1]....
        /*0070*/ 	.word	0x000000a0


	//   ....[2]....
        /*0074*/ 	.word	0x000006e0


	//----- nvinfo : EIATTR_CBANK_PARAM_SIZE
	.align		4
.L_148:
        /*0078*/ 	.byte	0x03, 0x19
        /*007a*/ 	.short	0x001c


	//----- nvinfo : EIATTR_PARAM_CBANK
	.align		4
        /*007c*/ 	.byte	0x04, 0x0a
        /*007e*/ 	.short	(.L_150 - .L_149)
	.align		4
.L_149:
        /*0080*/ 	.word	index@(.nv.constant0.sobol_f32)
        /*0084*/ 	.short	0x0380
        /*0086*/ 	.short	0x001c


	//----- nvinfo : EIATTR_SW_WAR
	.align		4
.L_150:
        /*0088*/ 	.byte	0x04, 0x36
        /*008a*/ 	.short	(.L_152 - .L_151)
.L_151:
        /*008c*/ 	.word	0x00000008
.L_152:


//--------------------- .nv.callgraph             --------------------------
	.section	.nv.callgraph,"",@"SHT_CUDA_CALLGRAPH"
	.align	4
	.sectionentsize	8
	.align		4
        /*0000*/ 	.word	0x00000000
	.align		4
        /*0004*/ 	.word	0xffffffff
	.align		4
        /*0008*/ 	.word	0x00000000
	.align		4
        /*000c*/ 	.word	0xfffffffe
	.align		4
        /*0010*/ 	.word	0x00000000
	.align		4
        /*0014*/ 	.word	0xfffffffd
	.align		4
        /*0018*/ 	.word	0x00000000
	.align		4
        /*001c*/ 	.word	0xfffffffc


//--------------------- .nv.constant3             --------------------------
	.section	.nv.constant3,"a",@progbits
	.align	4
.nv.constant3:
	.type		primes,@object
	.size		primes,(.L_0 - primes)
primes:
        /*0000*/ 	.byte	0x02, 0x00, 0x00, 0x00, 0x03, 0x00, 0x00, 0x00, 0x05, 0x00, 0x00, 0x00, 0x07, 0x00, 0x00, 0x00
        /* <DEDUP_REMOVED lines=24> */
.L_0:


//--------------------- .text.latin_hypercube_f64 --------------------------
	.section	.text.latin_hypercube_f64,"ax",@progbits
	.align	128
        .global         latin_hypercube_f64
        .type           latin_hypercube_f64,@function
        .size           latin_hypercube_f64,(.L_x_78 - latin_hypercube_f64)
        .other          latin_hypercube_f64,@"STO_CUDA_ENTRY STV_DEFAULT"
latin_hypercube_f64:
.text.latin_hypercube_f64:
[----:B------:R-:W-:Y:S08]  /*0000*/  LDC R1, c[0x0][0x37c] ;  /* 0x0000df00ff017b82 */ /* 0x000ff00000000800 */
[----:B------:R-:W0:Y:S08]  /*0010*/  S2UR UR15, SR_CTAID.X ;  /* 0x00000000000f79c3 */ /* 0x000e300000002500 */
[----:B------:R-:W0:Y:S02]  /*0020*/  LDC R0, c[0x0][0x38c] ;  /* 0x0000e300ff007b82 */ /* 0x000e240000000800 */
[----:B0-----:R-:W-:-:S13]  /*0030*/  ISETP.LE.U32.AND P0, PT, R0, UR15, PT ;  /* 0x0000000f00007c0c */ /* 0x001fda000bf03070 */
[----:B------:R-:W-:Y:S05]  /*0040*/  @P0 EXIT ;  /* 0x000000000000094d */ /* 0x000fea0003800000 */
[----:B------:R-:W0:Y:S01]  /*0050*/  S2R R4, SR_TID.X ;  /* 0x0000000000047919 */ /* 0x000e220000002100 */
[----:B------:R-:W0:Y:S01]  /*0060*/  LDCU UR16, c[0x0][0x388] ;  /* 0x00007100ff1077ac */ /* 0x000e220008000800 */
[----:B------:R-:W-:Y:S01]  /*0070*/  BSSY.RECONVERGENT B0, `(.L_x_0) ;  /* 0x000000d000007945 */ /* 0x000fe20003800200 */
[----:B0-----:R-:W-:-:S13]  /*0080*/  ISETP.GE.U32.AND P0, PT, R4, UR16, PT ;  /* 0x0000001004007c0c */ /* 0x001fda000bf06070 */
[----:B------:R-:W-:Y:S05]  /*0090*/  @P0 BRA `(.L_x_1) ;  /* 0x0000000000280947 */ /* 0x000fea0003800000 */
[----:B------:R-:W0:Y:S01]  /*00a0*/  S2R R5, SR_CgaCtaId ;  /* 0x0000000000057919 */ /* 0x000e220000008800 */
[----:B------:R-:W1:Y:S01]  /*00b0*/  LDC R6, c[0x0][0x360] ;  /* 0x0000d800ff067b82 */ /* 0x000e620000000800 */
[----:B------:R-:W-:Y:S01]  /*00c0*/  MOV R0, 0x400 ;  /* 0x0000040000007802 */ /* 0x000fe20000000f00 */
[----:B------:R-:W-:-:S03]  /*00d0*/  IMAD.MOV.U32 R3, RZ, RZ, R4 ;  /* 0x000000ffff037224 */ /* 0x000fc600078e0004 */
[----:B0-----:R-:W-:-:S07]  /*00e0*/  LEA R0, R5, R0, 0x18 ;  /* 0x0000000005007211 */ /* 0x001fce00078ec0ff */
.L_x_2:
[----:B------:R-:W-:-:S05]  /*00f0*/  IMAD R2, R3, 0x4, R0 ;  /* 0x0000000403027824 */ /* 0x000fca00078e0200 */
[----:B------:R1:W-:Y:S02]  /*0100*/  STS [R2], R3 ;  /* 0x0000000302007388 */ /* 0x0003e40000000800 */
[----:B-1----:R-:W-:-:S05]  /*0110*/  IMAD.IADD R3, R6, 0x1, R3 ;  /* 0x0000000106037824 */ /* 0x002fca00078e0203 */
[----:B------:R-:W-:-:S13]  /*0120*/  ISETP.GE.U32.AND P0, PT, R3, UR16, PT ;  /* 0x0000001003007c0c */ /* 0x000fda000bf06070 */
[----:B------:R-:W-:Y:S05]  /*0130*/  @!P0 BRA `(.L_x_2) ;  /* 0xfffffffc00ec8947 */ /* 0x000fea000383ffff */
.L_x_1:
[----:B------:R-:W-:Y:S05]  /*0140*/  BSYNC.RECONVERGENT B0 ;  /* 0x0000000000007941 */ /* 0x000fea0003800200 */
.L_x_0:
[----:B------:R-:W-:Y:S01]  /*0150*/  BAR.SYNC.DEFER_BLOCKING 0x0 ;  /* 0x0000000000007b1d */ /* 0x000fe20000010000 */
[----:B------:R-:W-:-:S05]  /*0160*/  ISETP.NE.AND P0, PT, R4, RZ, PT ;  /* 0x000000ff0400720c */ /* 0x000fca0003f05270 */
[----:B------:R-:W-:Y:S08]  /*0170*/  BSSY.RECONVERGENT B0, `(.L_x_3) ;  /* 0x0000110000007945 */ /* 0x000ff00003800200 */
[----:B------:R-:W-:Y:S05]  /*0180*/  @P0 BRA `(.L_x_4) ;  /* 0x0000001000380947 */ /* 0x000fea0003800000 */
[----:B------:R-:W0:Y:S01]  /*0190*/  LDCU.64 UR4, c[0x0][0x390] ;  /* 0x00007200ff0477ac */ /* 0x000e220008000a00 */
[----:B------:R-:W-:Y:S02]  /*01a0*/  UIADD3 UR6, UPT, UPT, UR16, -0x1, URZ ;  /* 0xffffffff10067890 */ /* 0x000fe4000fffe0ff */
[----:B0-----:R-:W-:-:S04]  /*01b0*/  UIMAD.WIDE.U32 UR4, UR15, 0x7f4a7c15, UR4 ;  /* 0x7f4a7c150f0478a5 */ /* 0x001fc8000f8e0004 */
[----:B------:R-:W-:Y:S02]  /*01c0*/  UIMAD UR5, UR15, -0x61c88647, UR5 ;  /* 0x9e3779b90f0578a4 */ /* 0x000fe4000f8e0205 */
[----:B------:R-:W-:Y:S02]  /*01d0*/  UIADD3 UR8, UP0, UPT, UR4, 0x1, URZ ;  /* 0x0000000104087890 */ /* 0x000fe4000ff1e0ff */
[----:B------:R-:W-:Y:S02]  /*01e0*/  USHF.R.U32.HI UR11, URZ, 0x1e, UR5 ;  /* 0x0000001eff0b7899 */ /* 0x000fe40008011605 */
[----:B------:R-:W-:Y:S02]  /*01f0*/  UIADD3.X UR13, UPT, UPT, URZ, UR5, URZ, UP0, !UPT ;  /* 0x00000005ff0d7290 */ /* 0x000fe400087fe4ff */
[----:B------:R-:W-:Y:S02]  /*0200*/  USHF.R.U64 UR9, UR4, 0x1e, UR5 ;  /* 0x0000001e04097899 */ /* 0x000fe40008001205 */
[----:B------:R-:W-:-:S02]  /*0210*/  ULOP3.LUT UR11, UR11, UR5, URZ, 0x3c, !UPT ;  /* 0x000000050b0b7292 */ /* 0x000fc4000f8e3cff */
[----:B------:R-:W-:Y:S02]  /*0220*/  USHF.R.U32.HI UR10, URZ, 0x1e, UR13 ;  /* 0x0000001eff0a7899 */ /* 0x000fe4000801160d */
[----:B------:R-:W-:Y:S02]  /*0230*/  UISETP.NE.U32.AND UP1, UPT, UR4, URZ, UPT ;  /* 0x000000ff0400728c */ /* 0x000fe4000bf25070 */
[----:B------:R-:W-:Y:S02]  /*0240*/  ULOP3.LUT UR9, UR9, UR4, URZ, 0x3c, !UPT ;  /* 0x0000000409097292 */ /* 0x000fe4000f8e3cff */
[----:B------:R-:W-:Y:S02]  /*0250*/  UIMAD UR11, UR11, 0x1ce4e5b9, URZ ;  /* 0x1ce4e5b90b0b78a4 */ /* 0x000fe4000f8e02ff */
[----:B------:R-:W-:Y:S02]  /*0260*/  USHF.R.U64 UR7, UR8, 0x1e, UR13 ;  /* 0x0000001e08077899 */ /* 0x000fe4000800120d */
[----:B------:R-:W-:-:S02]  /*0270*/  ULOP3.LUT UR10, UR10, UR13, URZ, 0x3c, !UPT ;  /* 0x0000000d0a0a7292 */ /* 0x000fc4000f8e3cff */
[----:B------:R-:W-:Y:S02]  /*0280*/  UISETP.NE.AND.EX UP1, UPT, UR5, URZ, UPT, UP1 ;  /* 0x000000ff0500728c */ /* 0x000fe4000bf25310 */
[----:B------:R-:W-:Y:S02]  /*0290*/  UIMAD.WIDE.U32 UR4, UR9, 0x1ce4e5b9, URZ ;  /* 0x1ce4e5b9090478a5 */ /* 0x000fe4000f8e00ff */
[----:B------:R-:W-:Y:S02]  /*02a0*/  UIMAD UR11, UR9, -0x40a7b893, UR11 ;  /* 0xbf58476d090b78a4 */ /* 0x000fe4000f8e020b */
[----:B------:R-:W-:Y:S02]  /*02b0*/  ULOP3.LUT UR7, UR7, UR8, URZ, 0x3c, !UPT ;  /* 0x0000000807077292 */ /* 0x000fe4000f8e3cff */
[----:B------:R-:W-:Y:S02]  /*02c0*/  UIMAD UR10, UR10, 0x1ce4e5b9, URZ ;  /* 0x1ce4e5b90a0a78a4 */ /* 0x000fe4000f8e02ff */
[----:B------:R-:W-:-:S02]  /*02d0*/  UISETP.NE.U32.AND UP0, UPT, UR8, URZ, UPT ;  /* 0x000000ff0800728c */ /* 0x000fc4000bf05070 */
[----:B------:R-:W-:Y:S02]  /*02e0*/  UIADD3 UR5, UPT, UPT, UR5, UR11, URZ ;  /* 0x0000000b05057290 */ /* 0x000fe4000fffe0ff */
[----:B------:R-:W-:Y:S02]  /*02f0*/  UIMAD.WIDE.U32 UR8, UR7, 0x1ce4e5b9, URZ ;  /* 0x1ce4e5b9070878a5 */ /* 0x000fe4000f8e00ff */
[----:B------:R-:W-:Y:S02]  /*0300*/  UIMAD UR10, UR7, -0x40a7b893, UR10 ;  /* 0xbf58476d070a78a4 */ /* 0x000fe4000f8e020a */
[----:B------:R-:W-:Y:S02]  /*0310*/  USHF.R.U32.HI UR12, URZ, 0x1b, UR5 ;  /* 0x0000001bff0c7899 */ /* 0x000fe40008011605 */
[----:B------:R-:W-:Y:S02]  /*0320*/  UIADD3 UR10, UPT, UPT, UR9, UR10, URZ ;  /* 0x0000000a090a7290 */ /* 0x000fe4000fffe0ff */
[----:B------:R-:W-:-:S02]  /*0330*/  USHF.R.U64 UR11, UR4, 0x1b, UR5 ;  /* 0x0000001b040b7899 */ /* 0x000fc40008001205 */
[----:B------:R-:W-:Y:S02]  /*0340*/  ULOP3.LUT UR12, UR12, UR5, URZ, 0x3c, !UPT ;  /* 0x000000050c0c7292 */ /* 0x000fe4000f8e3cff */
[----:B------:R-:W-:Y:S02]  /*0350*/  USHF.R.U32.HI UR9, URZ, 0x1b, UR10 ;  /* 0x0000001bff097899 */ /* 0x000fe4000801160a */
[----:B------:R-:W-:Y:S02]  /*0360*/  ULOP3.LUT UR11, UR11, UR4, URZ, 0x3c, !UPT ;  /* 0x000000040b0b7292 */ /* 0x000fe4000f8e3cff */
[----:B------:R-:W-:Y:S02]  /*0370*/  UIMAD UR12, UR12, 0x133111eb, URZ ;  /* 0x133111eb0c0c78a4 */ /* 0x000fe4000f8e02ff */
[----:B------:R-:W-:Y:S02]  /*0380*/  USHF.R.U64 UR7, UR8, 0x1b, UR10 ;  /* 0x0000001b08077899 */ /* 0x000fe4000800120a */
[----:B------:R-:W-:-:S02]  /*0390*/  ULOP3.LUT UR9, UR9, UR10, URZ, 0x3c, !UPT ;  /* 0x0000000a09097292 */ /* 0x000fc4000f8e3cff */
[----:B------:R-:W-:Y:S02]  /*03a0*/  UIMAD.WIDE.U32 UR4, UR11, 0x133111eb, URZ ;  /* 0x133111eb0b0478a5 */ /* 0x000fe4000f8e00ff */
[----:B------:R-:W-:Y:S02]  /*03b0*/  UIMAD UR10, UR11, -0x6b2fb645, UR12 ;  /* 0x94d049bb0b0a78a4 */ /* 0x000fe4000f8e020c */
[----:B------:R-:W-:Y:S02]  /*03c0*/  ULOP3.LUT UR7, UR7, UR8, URZ, 0x3c, !UPT ;  /* 0x0000000807077292 */ /* 0x000fe4000f8e3cff */
[----:B------:R-:W-:Y:S02]  /*03d0*/  UIMAD UR11, UR9, 0x133111eb, URZ ;  /* 0x133111eb090b78a4 */ /* 0x000fe4000f8e02ff */
[----:B------:R-:W-:Y:S02]  /*03e0*/  UIADD3 UR10, UPT, UPT, UR5, UR10, URZ ;  /* 0x0000000a050a7290 */ /* 0x000fe4000fffe0ff */
[----:B------:R-:W-:-:S02]  /*03f0*/  UIMAD.WIDE.U32 UR8, UR7, 0x133111eb, URZ ;  /* 0x133111eb070878a5 */ /* 0x000fc4000f8e00ff */
[----:B------:R-:W-:Y:S02]  /*0400*/  UIMAD UR5, UR7, -0x6b2fb645, UR11 ;  /* 0x94d049bb070578a4 */ /* 0x000fe4000f8e020b */
[----:B------:R-:W-:Y:S02]  /*0410*/  UISETP.NE.AND.EX UP0, UPT, UR13, URZ, UPT, UP0 ;  /* 0x000000ff0d00728c */ /* 0x000fe4000bf05300 */
[----:B------:R-:W-:Y:S02]  /*0420*/  UIADD3 UR5, UPT, UPT, UR9, UR5, URZ ;  /* 0x0000000509057290 */ /* 0x000fe4000fffe0ff */
[----:B------:R-:W-:Y:S02]  /*0430*/  USHF.R.U64 UR19, UR4, 0x1f, UR10 ;  /* 0x0000001f04137899 */ /* 0x000fe4000800120a */
[----:B------:R-:W-:Y:S02]  /*0440*/  USHF.R.U64 UR13, UR8, 0x1f, UR5 ;  /* 0x0000001f080d7899 */ /* 0x000fe40008001205 */
[----:B------:R-:W-:-:S02]  /*0450*/  USHF.R.U32.HI UR12, URZ, 0x1f, UR5 ;  /* 0x0000001fff0c7899 */ /* 0x000fc40008011605 */
[----:B------:R-:W-:Y:S02]  /*0460*/  ULOP3.LUT UR13, UR13, UR8, URZ, 0x3c, !UPT ;  /* 0x000000080d0d7292 */ /* 0x000fe4000f8e3cff */
[----:B------:R-:W-:Y:S02]  /*0470*/  ULOP3.LUT UR12, UR12, UR5, URZ, 0x3c, !UPT ;  /* 0x000000050c0c7292 */ /* 0x000fe4000f8e3cff */
[----:B------:R-:W-:Y:S02]  /*0480*/  USEL UR13, UR13, 0x1, UP0 ;  /* 0x000000010d0d7887 */ /* 0x000fe40008000000 */
[----:B------:R-:W-:Y:S02]  /*0490*/  USEL UR12, UR12, URZ, UP0 ;  /* 0x000000ff0c0c7287 */ /* 0x000fe40008000000 */
[----:B------:R-:W-:Y:S02]  /*04a0*/  UISETP.NE.AND UP0, UPT, UR6, URZ, UPT ;  /* 0x000000ff0600728c */ /* 0x000fe4000bf05270 */
[----:B------:R-:W-:-:S02]  /*04b0*/  USHF.R.U32.HI UR20, URZ, 0x1f, UR10 ;  /* 0x0000001fff147899 */ /* 0x000fc4000801160a */
[----:B------:R-:W-:Y:S02]  /*04c0*/  ULOP3.LUT UR19, UR19, UR4, URZ, 0x3c, !UPT ;  /* 0x0000000413137292 */ /* 0x000fe4000f8e3cff */
[----:B------:R-:W-:Y:S02]  /*04d0*/  ULOP3.LUT UR20, UR20, UR10, URZ, 0x3c, !UPT ;  /* 0x0000000a14147292 */ /* 0x000fe4000f8e3cff */
[----:B------:R-:W-:Y:S02]  /*04e0*/  USEL UR19, UR19, 0x1, UP1 ;  /* 0x0000000113137887 */ /* 0x000fe40008800000 */
[----:B------:R-:W-:Y:S01]  /*04f0*/  USEL UR20, UR20, URZ, UP1 ;  /* 0x000000ff14147287 */ /* 0x000fe20008800000 */
[----:B------:R-:W-:Y:S11]  /*0500*/  BRA.U !UP0, `(.L_x_4) ;  /* 0x0000000d08587547 */ /* 0x000ff6000b800000 */
[----:B------:R-:W-:Y:S02]  /*0510*/  UIADD3 UR4, UPT, UPT, UR16, -0x2, URZ ;  /* 0xfffffffe10047890 */ /* 0x000fe4000fffe0ff */
[----:B------:R-:W-:Y:S02]  /*0520*/  ULOP3.LUT UR21, UR6, 0x3, URZ, 0xc0, !UPT ;  /* 0x0000000306157892 */ /* 0x000fe4000f8ec0ff */
[----:B------:R-:W-:Y:S01]  /*0530*/  UISETP.GE.U32.AND UP1, UPT, UR4, 0x3, UPT ;  /* 0x000000030400788c */ /* 0x000fe2000bf26070 */
[----:B------:R-:W0:Y:S01]  /*0540*/  LDCU UR10, c[0x0][0x388] ;  /* 0x00007100ff0a77ac */ /* 0x000e220008000800 */
[----:B------:R-:W-:Y:S01]  /*0550*/  UISETP.NE.AND UP0, UPT, UR21, URZ, UPT ;  /* 0x000000ff1500728c */ /* 0x000fe2000bf05270 */
[----:B------:R-:W-:-:S06]  /*0560*/  UMOV UR5, UR6 ;  /* 0x0000000600057c82 */ /* 0x000fcc0008000000 */
[----:B------:R-:W-:Y:S05]  /*0570*/  BRA.U !UP1, `(.L_x_5) ;  /* 0x0000000509e87547 */ /* 0x000fea000b800000 */
[----:B------:R-:W1:Y:S01]  /*0580*/  S2UR UR4, SR_CgaCtaId ;  /* 0x00000000000479c3 */ /* 0x000e620000008800 */
[----:B------:R-:W-:Y:S01]  /*0590*/  UMOV UR7, 0x400 ;  /* 0x0000040000077882 */ /* 0x000fe20000000000 */
[----:B------:R-:W-:Y:S02]  /*05a0*/  ULOP3.LUT UR22, UR6, 0xfffffffc, URZ, 0xc0, !UPT ;  /* 0xfffffffc06167892 */ /* 0x000fe4000f8ec0ff */
[----:B------:R-:W-:Y:S01]  /*05b0*/  UMOV UR5, UR6 ;  /* 0x0000000600057c82 */ /* 0x000fe20008000000 */
[----:B-1----:R-:W-:-:S03]  /*05c0*/  ULEA UR7, UR4, UR7, 0x18 ;  /* 0x0000000704077291 */ /* 0x002fc6000f8ec0ff */
[----:B------:R-:W-:-:S09]  /*05d0*/  UMOV UR4, URZ ;  /* 0x000000ff00047c82 */ /* 0x000fd20008000000 */
.L_x_6:
[----:B------:R-:W-:Y:S01]  /*05e0*/  UIADD3 UR8, UP1, UPT, UR19, UR13, URZ ;  /* 0x0000000d13087290 */ /* 0x000fe2000ff3e0ff */
[----:B0-----:R-:W-:Y:S01]  /*05f0*/  I2F.F64.U32 R6, UR10 ;  /* 0x0000000a00067d12 */ /* 0x001fe20008201800 */
[----:B------:R-:W-:Y:S02]  /*0600*/  USHF.L.U64.HI UR11, UR19, 0x17, UR20 ;  /* 0x00000017130b7899 */ /* 0x000fe40008010214 */
[----:B------:R-:W-:Y:S02]  /*0610*/  UIADD3.X UR9, UPT, UPT, UR20, UR12, URZ, UP1, !UPT ;  /* 0x0000000c14097290 */ /* 0x000fe40008ffe4ff */
[----:B------:R-:W-:Y:S02]  /*0620*/  ULOP3.LUT UR11, UR11, UR20, URZ, 0x3c, !UPT ;  /* 0x000000140b0b7292 */ /* 0x000fe4000f8e3cff */
[----:B------:R-:W-:Y:S01]  /*0630*/  USHF.R.U64 UR8, UR8, 0xb, UR9 ;  /* 0x0000000b08087899 */ /* 0x000fe20008001209 */
[----:B--2---:R-:W-:Y:S01]  /*0640*/  I2F.F64.U32 R8, UR5 ;  /* 0x0000000500087d12 */ /* 0x004fe20008201800 */
[----:B------:R-:W-:-:S02]  /*0650*/  USHF.R.U32.HI UR9, URZ, 0xb, UR9 ;  /* 0x0000000bff097899 */ /* 0x000fc40008011609 */
[----:B------:R-:W-:Y:S02]  /*0660*/  USHF.R.U64 UR14, UR13, 0x5, UR12 ;  /* 0x000000050d0e7899 */ /* 0x000fe4000800120c */
[----:B------:R-:W-:Y:S02]  /*0670*/  ULEA UR23, UR5, UR7, 0x2 ;  /* 0x0000000705177291 */ /* 0x000fe4000f8e10ff */
[----:B------:R-:W-:-:S03]  /*0680*/  UIADD3 UR4, UPT, UPT, UR4, 0x4, URZ ;  /* 0x0000000404047890 */ /* 0x000fc6000fffe0ff */
[----:B------:R-:W0:Y:S01]  /*0690*/  I2F.F64.U64 R2, UR8 ;  /* 0x0000000800027d12 */ /* 0x000e220008301800 */
[----:B------:R-:W-:Y:S02]  /*06a0*/  USHF.L.U32 UR8, UR19, 0x17, URZ ;  /* 0x0000001713087899 */ /* 0x000fe400080006ff */
[----:B------:R-:W-:Y:S02]  /*06b0*/  USHF.R.U32.HI UR9, URZ, 0x12, UR11 ;  /* 0x00000012ff097899 */ /* 0x000fe4000801160b */
[----:B------:R-:W-:Y:S02]  /*06c0*/  ULOP3.LUT UR10, UR8, UR19, URZ, 0x3c, !UPT ;  /* 0x00000013080a7292 */ /* 0x000fe4000f8e3cff */
[----:B------:R-:W-:Y:S02]  /*06d0*/  USHF.R.U32.HI UR19, URZ, 0x5, UR12 ;  /* 0x00000005ff137899 */ /* 0x000fe4000801160c */
[----:B------:R-:W-:Y:S02]  /*06e0*/  USHF.R.U64 UR8, UR10, 0x12, UR11 ;  /* 0x000000120a087899 */ /* 0x000fe4000800120b */
[----:B------:R-:W-:-:S02]  /*06f0*/  ULOP3.LUT UR19, UR12, UR19, UR9, 0x96, !UPT ;  /* 0x000000130c137292 */ /* 0x000fc4000f8e9609 */
[----:B------:R-:W-:Y:S01]  /*0700*/  ULOP3.LUT UR14, UR13, UR14, UR8, 0x96, !UPT ;  /* 0x0000000e0d0e7292 */ /* 0x000fe2000f8e9608 */
[----:B0-----:R-:W-:Y:S01]  /*0710*/  DMUL R2, R2, 1.1102230246251565404e-16 ;  /* 0x3ca0000002027828 */ /* 0x001fe20000000000 */
[----:B------:R-:W-:Y:S02]  /*0720*/  ULOP3.LUT UR19, UR19, UR11, URZ, 0x3c, !UPT ;  /* 0x0000000b13137292 */ /* 0x000fe4000f8e3cff */
[----:B------:R-:W-:Y:S02]  /*0730*/  ULOP3.LUT UR14, UR14, UR10, URZ, 0x3c, !UPT ;  /* 0x0000000a0e0e7292 */ /* 0x000fe4000f8e3cff */
[----:B------:R-:W-:Y:S02]  /*0740*/  USHF.L.U32 UR10, UR13, 0x17, URZ ;  /* 0x000000170d0a7899 */ /* 0x000fe400080006ff */
[----:B------:R-:W-:Y:S01]  /*0750*/  UIADD3 UR8, UP1, UPT, UR13, UR14, URZ ;  /* 0x0000000e0d087290 */ /* 0x000fe2000ff3e0ff */
[----:B------:R-:W-:Y:S01]  /*0760*/  DMUL R2, R2, R6 ;  /* 0x0000000602027228 */ /* 0x000fe20000000000 */
[----:B------:R-:W-:-:S02]  /*0770*/  USHF.L.U64.HI UR11, UR13, 0x17, UR12 ;  /* 0x000000170d0b7899 */ /* 0x000fc4000801020c */
[----:B------:R-:W-:Y:S02]  /*0780*/  UIADD3.X UR9, UPT, UPT, UR12, UR19, URZ, UP1, !UPT ;  /* 0x000000130c097290 */ /* 0x000fe40008ffe4ff */
[----:B------:R-:W-:Y:S02]  /*0790*/  ULOP3.LUT UR10, UR10, UR13, URZ, 0x3c, !UPT ;  /* 0x0000000d0a0a7292 */ /* 0x000fe4000f8e3cff */
[----:B------:R-:W-:Y:S02]  /*07a0*/  USHF.R.U64 UR8, UR8, 0xb, UR9 ;  /* 0x0000000b08087899 */ /* 0x000fe40008001209 */
[----:B------:R-:W-:Y:S01]  /*07b0*/  USHF.R.U32.HI UR9, URZ, 0xb, UR9 ;  /* 0x0000000bff097899 */ /* 0x000fe20008011609 */
[----:B------:R-:W0:Y:S01]  /*07c0*/  F2I.U32.F64.TRUNC R2, R2 ;  /* 0x0000000200027311 */ /* 0x000e22000030d000 */
[----:B------:R-:W-:Y:S02]  /*07d0*/  ULOP3.LUT UR11, UR11, UR12, URZ, 0x3c, !UPT ;  /* 0x0000000c0b0b7292 */ /* 0x000fe4000f8e3cff */
[----:B------:R-:W-:-:S02]  /*07e0*/  USHF.R.U64 UR17, UR14, 0x5, UR19 ;  /* 0x000000050e117899 */ /* 0x000fc40008001213 */
[----:B------:R-:W-:Y:S02]  /*07f0*/  USHF.R.U32.HI UR18, URZ, 0x5, UR19 ;  /* 0x00000005ff127899 */ /* 0x000fe40008011613 */
[----:B------:R-:W-:Y:S01]  /*0800*/  USHF.L.U32 UR12, UR14, 0x17, URZ ;  /* 0x000000170e0c7899 */ /* 0x000fe200080006ff */
[----:B------:R-:W1:Y:S01]  /*0810*/  I2F.F64.U64 R6, UR8 ;  /* 0x0000000800067d12 */ /* 0x000e620008301800 */
[----:B------:R-:W-:Y:S02]  /*0820*/  USHF.R.U64 UR8, UR10, 0x12, UR11 ;  /* 0x000000120a087899 */ /* 0x000fe4000800120b */
[----:B------:R-:W-:Y:S02]  /*0830*/  USHF.R.U32.HI UR9, URZ, 0x12, UR11 ;  /* 0x00000012ff097899 */ /* 0x000fe4000801160b */
[----:B------:R-:W-:Y:S01]  /*0840*/  ULOP3.LUT UR17, UR14, UR17, UR8, 0x96, !UPT ;  /* 0x000000110e117292 */ /* 0x000fe2000f8e9608 */
[----:B0-----:R-:W-:Y:S01]  /*0850*/  VIMNMX.U32 R0, PT, PT, R2, UR5, PT ;  /* 0x0000000502007c48 */ /* 0x001fe2000bfe0000 */
[----:B------:R-:W-:-:S02]  /*0860*/  ULOP3.LUT UR18, UR19, UR18, UR9, 0x96, !UPT ;  /* 0x0000001213127292 */ /* 0x000fc4000f8e9609 */
[----:B------:R-:W-:Y:S01]  /*0870*/  ULOP3.LUT UR17, UR17, UR10, URZ, 0x3c, !UPT ;  /* 0x0000000a11117292 */ /* 0x000fe2000f8e3cff */
[----:B------:R-:W-:Y:S01]  /*0880*/  LEA R5, R0, UR7, 0x2 ;  /* 0x0000000700057c11 */ /* 0x000fe2000f8e10ff */
[----:B------:R-:W-:Y:S01]  /*0890*/  ULOP3.LUT UR18, UR18, UR11, URZ, 0x3c, !UPT ;  /* 0x0000000b12127292 */ /* 0x000fe2000f8e3cff */
[----:B------:R-:W-:Y:S01]  /*08a0*/  LDS R0, [UR23] ;  /* 0x00000017ff007984 */ /* 0x000fe20008000800 */
[----:B------:R-:W-:Y:S01]  /*08b0*/  UIADD3 UR8, UP1, UPT, UR17, UR14, URZ ;  /* 0x0000000e11087290 */ /* 0x000fe2000ff3e0ff */
[----:B-1----:R-:W-:Y:S01]  /*08c0*/  DMUL R6, R6, 1.1102230246251565404e-16 ;  /* 0x3ca0000006067828 */ /* 0x002fe20000000000 */
[----:B------:R-:W-:Y:S01]  /*08d0*/  UIADD3 UR10, UPT, UPT, UR5, -0x1, URZ ;  /* 0xffffffff050a7890 */ /* 0x000fe2000fffe0ff */
[----:B------:R-:W0:Y:S01]  /*08e0*/  LDS R10, [R5] ;  /* 0x00000000050a7984 */ /* 0x000e220000000800 */
[----:B------:R-:W-:Y:S02]  /*08f0*/  UIADD3.X UR9, UPT, UPT, UR18, UR19, URZ, UP1, !UPT ;  /* 0x0000001312097290 */ /* 0x000fe40008ffe4ff */
[----:B------:R-:W-:-:S02]  /*0900*/  USHF.L.U64.HI UR13, UR14, 0x17, UR19 ;  /* 0x000000170e0d7899 */ /* 0x000fc40008010213 */
[----:B------:R-:W-:Y:S01]  /*0910*/  USHF.R.U64 UR8, UR8, 0xb, UR9 ;  /* 0x0000000b08087899 */ /* 0x000fe20008001209 */
[----:B------:R-:W-:Y:S01]  /*0920*/  DMUL R6, R6, R8 ;  /* 0x0000000806067228 */ /* 0x000fe20000000000 */
[----:B------:R-:W-:Y:S02]  /*0930*/  USHF.R.U32.HI UR9, URZ, 0xb, UR9 ;  /* 0x0000000bff097899 */ /* 0x000fe40008011609 */
[----:B------:R-:W-:Y:S02]  /*0940*/  ULOP3.LUT UR12, UR12, UR14, URZ, 0x3c, !UPT ;  /* 0x0000000e0c0c7292 */ /* 0x000fe4000f8e3cff */
[----:B------:R-:W-:Y:S02]  /*0950*/  ULOP3.LUT UR13, UR13, UR19, URZ, 0x3c, !UPT ;  /* 0x000000130d0d7292 */ /* 0x000fe4000f8e3cff */
[----:B------:R-:W-:Y:S02]  /*0960*/  USHF.L.U64.HI UR14, UR17, 0x17, UR18 ;  /* 0x00000017110e7899 */ /* 0x000fe40008010212 */
[----:B------:R-:W-:Y:S01]  /*0970*/  USHF.R.U32.HI UR11, URZ, 0x12, UR13 ;  /* 0x00000012ff0b7899 */ /* 0x000fe2000801160d */
[----:B------:R-:W1:Y:S01]  /*0980*/  F2I.U32.F64.TRUNC R6, R6 ;  /* 0x0000000600067311 */ /* 0x000e62000030d000 */
[----:B------:R-:W-:-:S07]  /*0990*/  ULOP3.LUT UR14, UR14, UR18, URZ, 0x3c, !UPT ;  /* 0x000000120e0e7292 */ /* 0x000fce000f8e3cff */
[----:B------:R-:W2:Y:S01]  /*09a0*/  I2F.F64.U64 R2, UR8 ;  /* 0x0000000800027d12 */ /* 0x000ea20008301800 */
[----:B------:R-:W-:Y:S02]  /*09b0*/  USHF.R.U64 UR8, UR17, 0x5, UR18 ;  /* 0x0000000511087899 */ /* 0x000fe40008001212 */
[----:B------:R-:W-:Y:S01]  /*09c0*/  USHF.R.U32.HI UR9, URZ, 0x5, UR18 ;  /* 0x00000005ff097899 */ /* 0x000fe20008011612 */
[----:B-1----:R-:W-:-:S03]  /*09d0*/  VIMNMX.U32 R8, PT, PT, R6, UR10, PT ;  /* 0x0000000a06087c48 */ /* 0x002fc6000bfe0000 */
[----:B------:R-:W-:Y:S01]  /*09e0*/  ULOP3.LUT UR9, UR18, UR9, UR11, 0x96, !UPT ;  /* 0x0000000912097292 */ /* 0x000fe2000f8e960b */
[----:B------:R-:W1:Y:S01]  /*09f0*/  I2F.F64.U32 R6, UR10 ;  /* 0x0000000a00067d12 */ /* 0x000e620008201800 */
[----:B------:R-:W-:Y:S01]  /*0a00*/  USHF.R.U64 UR10, UR12, 0x12, UR13 ;  /* 0x000000120c0a7899 */ /* 0x000fe2000800120d */
[----:B------:R-:W-:Y:S01]  /*0a10*/  LEA R12, R8, UR7, 0x2 ;  /* 0x00000007080c7c11 */ /* 0x000fe2000f8e10ff */
[----:B------:R-:W-:Y:S02]  /*0a20*/  ULOP3.LUT UR20, UR9, UR13, URZ, 0x3c, !UPT ;  /* 0x0000000d09147292 */ /* 0x000fe4000f8e3cff */
[----:B------:R-:W-:Y:S01]  /*0a30*/  ULOP3.LUT UR8, UR17, UR8, UR10, 0x96, !UPT ;  /* 0x0000000811087292 */ /* 0x000fe2000f8e960a */
[----:B--2---:R-:W-:Y:S01]  /*0a40*/  DMUL R2, R2, 1.1102230246251565404e-16 ;  /* 0x3ca0000002027828 */ /* 0x004fe20000000000 */
[----:B0-----:R-:W-:Y:S01]  /*0a50*/  STS [UR23], R10 ;  /* 0x0000000aff007988 */ /* 0x001fe20008000817 */
[----:B------:R-:W-:Y:S02]  /*0a60*/  UIADD3 UR10, UPT, UPT, UR5, -0x2, URZ ;  /* 0xfffffffe050a7890 */ /* 0x000fe4000fffe0ff */
[----:B------:R-:W-:Y:S01]  /*0a70*/  ULOP3.LUT UR19, UR8, UR12, URZ, 0x3c, !UPT ;  /* 0x0000000c08137292 */ /* 0x000fe2000f8e3cff */
[----:B------:R0:W-:Y:S01]  /*0a80*/  STS [R5], R0 ;  /* 0x0000000005007388 */ /* 0x0001e20000000800 */
[----:B------:R-:W-:-:S02]  /*0a90*/  USHF.L.U32 UR13, UR17, 0x17, URZ ;  /* 0x00000017110d7899 */ /* 0x000fc400080006ff */
[----:B------:R-:W-:Y:S01]  /*0aa0*/  UIADD3 UR8, UP1, UPT, UR19, UR17, URZ ;  /* 0x0000001113087290 */ /* 0x000fe2000ff3e0ff */
[----:B------:R-:W2:Y:S01]  /*0ab0*/  LDS R13, [R12] ;  /* 0x000000000c0d7984 */ /* 0x000ea20000000800 */
[----:B-1----:R-:W-:Y:S01]  /*0ac0*/  DMUL R2, R2, R6 ;  /* 0x0000000602027228 */ /* 0x002fe20000000000 */
[----:B------:R-:W-:Y:S01]  /*0ad0*/  I2F.F64.U32 R8, UR10 ;  /* 0x0000000a00087d12 */ /* 0x000fe20008201800 */
[----:B------:R-:W-:Y:S01]  /*0ae0*/  UIADD3.X UR9, UPT, UPT, UR20, UR18, URZ, UP1, !UPT ;  /* 0x0000001214097290 */ /* 0x000fe20008ffe4ff */
[----:B------:R-:W1:Y:S01]  /*0af0*/  LDS R11, [UR23+-0x4] ;  /* 0xfffffc17ff0b7984 */ /* 0x000e620008000800 */
[----:B------:R-:W-:Y:S02]  /*0b00*/  UISETP.NE.AND UP1, UPT, UR4, UR22, UPT ;  /* 0x000000160400728c */ /* 0x000fe4000bf25270 */
[----:B------:R-:W-:Y:S02]  /*0b10*/  USHF.R.U64 UR8, UR8, 0xb, UR9 ;  /* 0x0000000b08087899 */ /* 0x000fe40008001209 */
[----:B------:R-:W-:-:S02]  /*0b20*/  USHF.R.U32.HI UR9, URZ, 0xb, UR9 ;  /* 0x0000000bff097899 */ /* 0x000fc40008011609 */
[----:B------:R-:W0:Y:S01]  /*0b30*/  F2I.U32.F64.TRUNC R2, R2 ;  /* 0x0000000200027311 */ /* 0x000e22000030d000 */
[----:B------:R-:W-:Y:S02]  /*0b40*/  ULOP3.LUT UR13, UR13, UR17, URZ, 0x3c, !UPT ;  /* 0x000000110d0d7292 */ /* 0x000fe4000f8e3cff */
[----:B------:R-:W-:Y:S02]  /*0b50*/  USHF.R.U32.HI UR12, URZ, 0x12, UR14 ;  /* 0x00000012ff0c7899 */ /* 0x000fe4000801160e */
[----:B------:R-:W-:-:S03]  /*0b60*/  USHF.R.U64 UR11, UR13, 0x12, UR14 ;  /* 0x000000120d0b7899 */ /* 0x000fc6000800120e */
[----:B------:R-:W3:Y:S01]  /*0b70*/  I2F.F64.U64 R6, UR8 ;  /* 0x0000000800067d12 */ /* 0x000ee20008301800 */
[----:B------:R-:W-:Y:S02]  /*0b80*/  USHF.R.U64 UR8, UR19, 0x5, UR20 ;  /* 0x0000000513087899 */ /* 0x000fe40008001214 */
[----:B------:R-:W-:Y:S02]  /*0b90*/  USHF.R.U32.HI UR9, URZ, 0x5, UR20 ;  /* 0x00000005ff097899 */ /* 0x000fe40008011614 */
[----:B------:R-:W-:Y:S01]  /*0ba0*/  ULOP3.LUT UR8, UR19, UR8, UR11, 0x96, !UPT ;  /* 0x0000000813087292 */ /* 0x000fe2000f8e960b */
[----:B0-----:R-:W-:Y:S01]  /*0bb0*/  VIMNMX.U32 R0, PT, PT, R2, UR10, PT ;  /* 0x0000000a02007c48 */ /* 0x001fe2000bfe0000 */
[----:B------:R-:W-:Y:S02]  /*0bc0*/  UIADD3 UR10, UPT, UPT, UR5, -0x3, URZ ;  /* 0xfffffffd050a7890 */ /* 0x000fe4000fffe0ff */
[----:B------:R-:W-:Y:S01]  /*0bd0*/  ULOP3.LUT UR9, UR20, UR9, UR12, 0x96, !UPT ;  /* 0x0000000914097292 */ /* 0x000fe2000f8e960c */
[----:B------:R-:W-:Y:S01]  /*0be0*/  LEA R5, R0, UR7, 0x2 ;  /* 0x0000000700057c11 */ /* 0x000fe2000f8e10ff */
[----:B------:R-:W-:-:S02]  /*0bf0*/  UIADD3 UR5, UPT, UPT, UR5, -0x4, URZ ;  /* 0xfffffffc05057890 */ /* 0x000fc4000fffe0ff */
[----:B------:R-:W-:Y:S01]  /*0c00*/  ULOP3.LUT UR13, UR8, UR13, URZ, 0x3c, !UPT ;  /* 0x0000000d080d7292 */ /* 0x000fe2000f8e3cff */
[----:B---3--:R-:W-:Y:S01]  /*0c10*/  DMUL R6, R6, 1.1102230246251565404e-16 ;  /* 0x3ca0000006067828 */ /* 0x008fe20000000000 */
[----:B------:R-:W-:Y:S01]  /*0c20*/  ULOP3.LUT UR12, UR9, UR14, URZ, 0x3c, !UPT ;  /* 0x0000000e090c7292 */ /* 0x000fe2000f8e3cff */
[----:B--2---:R-:W-:Y:S06]  /*0c30*/  STS [UR23+-0x4], R13 ;  /* 0xfffffc0dff007988 */ /* 0x004fec0008000817 */
[----:B------:R-:W-:Y:S01]  /*0c40*/  DMUL R6, R6, R8 ;  /* 0x0000000806067228 */ /* 0x000fe20000000000 */
[----:B-1----:R-:W-:Y:S04]  /*0c50*/  STS [R12], R11 ;  /* 0x0000000b0c007388 */ /* 0x002fe80000000800 */
[----:B------:R-:W0:Y:S04]  /*0c60*/  LDS R2, [R5] ;  /* 0x0000000005027984 */ /* 0x000e280000000800 */
[----:B------:R-:W1:Y:S01]  /*0c70*/  LDS R0, [UR23+-0x8] ;  /* 0xfffff817ff007984 */ /* 0x000e620008000800 */
[----:B------:R-:W2:Y:S02]  /*0c80*/  F2I.U32.F64.TRUNC R6, R6 ;  /* 0x0000000600067311 */ /* 0x000ea4000030d000 */
[----:B--2---:R-:W-:-:S04]  /*0c90*/  VIMNMX.U32 R3, PT, PT, R6, UR10, PT ;  /* 0x0000000a06037c48 */ /* 0x004fc8000bfe0000 */
[----:B------:R-:W-:Y:S01]  /*0ca0*/  LEA R8, R3, UR7, 0x2 ;  /* 0x0000000703087c11 */ /* 0x000fe2000f8e10ff */
[----:B0-----:R-:W-:Y:S04]  /*0cb0*/  STS [UR23+-0x8], R2 ;  /* 0xfffff802ff007988 */ /* 0x001fe80008000817 */
[----:B-1----:R-:W-:Y:S04]  /*0cc0*/  STS [R5], R0 ;  /* 0x0000000005007388 */ /* 0x002fe80000000800 */
[----:B------:R-:W0:Y:S04]  /*0cd0*/  LDS R9, [R8] ;  /* 0x0000000008097984 */ /* 0x000e280000000800 */
[----:B------:R-:W1:Y:S04]  /*0ce0*/  LDS R3, [UR23+-0xc] ;  /* 0xfffff417ff037984 */ /* 0x000e680008000800 */
[----:B0-----:R2:W-:Y:S04]  /*0cf0*/  STS [UR23+-0xc], R9 ;  /* 0xfffff409ff007988 */ /* 0x0015e80008000817 */
[----:B-1----:R2:W-:Y:S01]  /*0d00*/  STS [R8], R3 ;  /* 0x0000000308007388 */ /* 0x0025e20000000800 */
[----:B------:R-:W-:Y:S05]  /*0d10*/  BRA.U UP1, `(.L_x_6) ;  /* 0xfffffff901307547 */ /* 0x000fea000b83ffff */
.L_x_5:
[----:B------:R-:W-:Y:S05]  /*0d20*/  BRA.U !UP0, `(.L_x_4) ;  /* 0x0000000508507547 */ /* 0x000fea000b800000 */
[----:B------:R-:W-:Y:S02]  /*0d30*/  UISETP.NE.AND UP1, UPT, UR21, 0x1, UPT ;  /* 0x000000011500788c */ /* 0x000fe4000bf25270 */
[----:B------:R-:W-:-:S04]  /*0d40*/  ULOP3.LUT UR4, UR6, 0x1, URZ, 0xc0, !UPT ;  /* 0x0000000106047892 */ /* 0x000fc8000f8ec0ff */
[----:B------:R-:W-:-:S03]  /*0d50*/  UISETP.NE.U32.AND UP0, UPT, UR4, 0x1, UPT ;  /* 0x000000010400788c */ /* 0x000fc6000bf05070 */
[----:B------:R-:W-:Y:S08]  /*0d60*/  BRA.U !UP1, `(.L_x_7) ;  /* 0x0000000109f07547 */ /* 0x000ff0000b800000 */
[----:B------:R-:W-:Y:S01]  /*0d70*/  UIADD3 UR6, UP1, UPT, UR13, UR19, URZ ;  /* 0x000000130d067290 */ /* 0x000fe2000ff3e0ff */
[----:B0-----:R-:W-:Y:S01]  /*0d80*/  I2F.F64.U32 R6, UR10 ;  /* 0x0000000a00067d12 */ /* 0x001fe20008201800 */
[----:B------:R-:W-:Y:S01]  /*0d90*/  USHF.L.U32 UR9, UR19, 0x17, URZ ;  /* 0x0000001713097899 */ /* 0x000fe200080006ff */
[----:B------:R-:W0:Y:S01]  /*0da0*/  S2UR UR11, SR_CgaCtaId ;  /* 0x00000000000b79c3 */ /* 0x000e220000008800 */
[----:B------:R-:W-:Y:S02]  /*0db0*/  UIADD3.X UR4, UPT, UPT, UR12, UR20, URZ, UP1, !UPT ;  /* 0x000000140c047290 */ /* 0x000fe40008ffe4ff */
[----:B------:R-:W-:Y:S02]  /*0dc0*/  ULOP3.LUT UR9, UR9, UR19, URZ, 0x3c, !UPT ;  /* 0x0000001309097292 */ /* 0x000fe4000f8e3cff */
[----:B------:R-:W-:Y:S01]  /*0dd0*/  USHF.R.U64 UR6, UR6, 0xb, UR4 ;  /* 0x0000000b06067899 */ /* 0x000fe20008001204 */
[----:B--2---:R-:W-:Y:S01]  /*0de0*/  I2F.F64.U32 R8, UR5 ;  /* 0x0000000500087d12 */ /* 0x004fe20008201800 */
[----:B------:R-:W-:-:S02]  /*0df0*/  USHF.R.U32.HI UR7, URZ, 0xb, UR4 ;  /* 0x0000000bff077899 */ /* 0x000fc40008011604 */
[----:B------:R-:W-:-:S04]  /*0e00*/  USHF.L.U64.HI UR4, UR19, 0x17, UR20 ;  /* 0x0000001713047899 */ /* 0x000fc80008010214 */
[----:B------:R-:W-:Y:S02]  /*0e10*/  ULOP3.LUT UR10, UR4, UR20, URZ, 0x3c, !UPT ;  /* 0x00000014040a7292 */ /* 0x000fe4000f8e3cff */
[----:B------:R-:W-:Y:S01]  /*0e20*/  USHF.R.U64 UR4, UR13, 0x5, UR12 ;  /* 0x000000050d047899 */ /* 0x000fe2000800120c */
[----:B------:R-:W1:Y:S01]  /*0e30*/  I2F.F64.U64 R2, UR6 ;  /* 0x0000000600027d12 */ /* 0x000e620008301800 */
[----:B------:R-:W-:Y:S02]  /*0e40*/  USHF.R.U64 UR7, UR9, 0x12, UR10 ;  /* 0x0000001209077899 */ /* 0x000fe4000800120a */
[----:B------:R-:W-:Y:S02]  /*0e50*/  USHF.R.U32.HI UR6, URZ, 0x5, UR12 ;  /* 0x00000005ff067899 */ /* 0x000fe4000801160c */
[----:B------:R-:W-:Y:S02]  /*0e60*/  USHF.R.U32.HI UR8, URZ, 0x12, UR10 ;  /* 0x00000012ff087899 */ /* 0x000fe4000801160a */
[----:B------:R-:W-:-:S02]  /*0e70*/  ULOP3.LUT UR4, UR13, UR4, UR7, 0x96, !UPT ;  /* 0x000000040d047292 */ /* 0x000fc4000f8e9607 */
[----:B------:R-:W-:Y:S02]  /*0e80*/  ULOP3.LUT UR6, UR12, UR6, UR8, 0x96, !UPT ;  /* 0x000000060c067292 */ /* 0x000fe4000f8e9608 */
[----:B------:R-:W-:Y:S02]  /*0e90*/  ULOP3.LUT UR19, UR4, UR9, URZ, 0x3c, !UPT ;  /* 0x0000000904137292 */ /* 0x000fe4000f8e3cff */
[----:B------:R-:W-:Y:S01]  /*0ea0*/  ULOP3.LUT UR20, UR6, UR10, URZ, 0x3c, !UPT ;  /* 0x0000000a06147292 */ /* 0x000fe2000f8e3cff */
[----:B-1----:R-:W-:Y:S01]  /*0eb0*/  DMUL R2, R2, 1.1102230246251565404e-16 ;  /* 0x3ca0000002027828 */ /* 0x002fe20000000000 */
[----:B------:R-:W-:Y:S02]  /*0ec0*/  UIADD3 UR6, UP1, UPT, UR19, UR13, URZ ;  /* 0x0000000d13067290 */ /* 0x000fe4000ff3e0ff */
[----:B------:R-:W-:Y:S02]  /*0ed0*/  UIADD3 UR10, UPT, UPT, UR5, -0x1, URZ ;  /* 0xffffffff050a7890 */ /* 0x000fe4000fffe0ff */
[----:B------:R-:W-:-:S02]  /*0ee0*/  UIADD3.X UR4, UPT, UPT, UR20, UR12, URZ, UP1, !UPT ;  /* 0x0000000c14047290 */ /* 0x000fc40008ffe4ff */
[----:B------:R-:W-:Y:S01]  /*0ef0*/  USHF.L.U32 UR9, UR13, 0x17, URZ ;  /* 0x000000170d097899 */ /* 0x000fe200080006ff */
[----:B------:R-:W-:Y:S01]  /*0f00*/  DMUL R2, R2, R6 ;  /* 0x0000000602027228 */ /* 0x000fe20000000000 */
[----:B------:R-:W-:Y:S02]  /*0f10*/  USHF.R.U64 UR6, UR6, 0xb, UR4 ;  /* 0x0000000b06067899 */ /* 0x000fe40008001204 */
[----:B------:R-:W-:Y:S02]  /*0f20*/  USHF.R.U32.HI UR7, URZ, 0xb, UR4 ;  /* 0x0000000bff077899 */ /* 0x000fe40008011604 */
[----:B------:R-:W-:Y:S01]  /*0f30*/  ULOP3.LUT UR9, UR9, UR13, URZ, 0x3c, !UPT ;  /* 0x0000000d09097292 */ /* 0x000fe2000f8e3cff */
[----:B------:R-:W-:Y:S02]  /*0f40*/  UMOV UR4, 0x400 ;  /* 0x0000040000047882 */ /* 0x000fe40000000000 */
[----:B0-----:R-:W-:Y:S02]  /*0f50*/  ULEA UR4, UR11, UR4, 0x18 ;  /* 0x000000040b047291 */ /* 0x001fe4000f8ec0ff */
[----:B------:R-:W0:Y:S01]  /*0f60*/  F2I.U32.F64.TRUNC R2, R2 ;  /* 0x0000000200027311 */ /* 0x000e22000030d000 */
[----:B------:R-:W-:-:S04]  /*0f70*/  USHF.L.U64.HI UR11, UR13, 0x17, UR12 ;  /* 0x000000170d0b7899 */ /* 0x000fc8000801020c */
[----:B------:R-:W-:-:S03]  /*0f80*/  ULOP3.LUT UR11, UR11, UR12, URZ, 0x3c, !UPT ;  /* 0x0000000c0b0b7292 */ /* 0x000fc6000f8e3cff */
[----:B------:R-:W1:Y:S01]  /*0f90*/  I2F.F64.U64 R6, UR6 ;  /* 0x0000000600067d12 */ /* 0x000e620008301800 */
[----:B------:R-:W-:Y:S02]  /*0fa0*/  ULEA UR6, UR5, UR4, 0x2 ;  /* 0x0000000405067291 */ /* 0x000fe4000f8e10ff */
[----:B------:R-:W-:Y:S02]  /*0fb0*/  USHF.R.U64 UR7, UR9, 0x12, UR11 ;  /* 0x0000001209077899 */ /* 0x000fe4000800120b */
[----:B------:R-:W-:Y:S01]  /*0fc0*/  USHF.R.U32.HI UR8, URZ, 0x12, UR11 ;  /* 0x00000012ff087899 */ /* 0x000fe2000801160b */
[----:B0-----:R-:W-:Y:S01]  /*0fd0*/  VIMNMX.U32 R0, PT, PT, R2, UR5, PT ;  /* 0x0000000502007c48 */ /* 0x001fe2000bfe0000 */
[----:B------:R-:W-:-:S03]  /*0fe0*/  UIADD3 UR5, UPT, UPT, UR5, -0x2, URZ ;  /* 0xfffffffe05057890 */ /* 0x000fc6000fffe0ff */
[----:B------:R-:W-:Y:S02]  /*0ff0*/  LEA R5, R0, UR4, 0x2 ;  /* 0x0000000400057c11 */ /* 0x000fe4000f8e10ff */
[----:B------:R-:W-:Y:S01]  /*1000*/  LDS R0, [UR6] ;  /* 0x00000006ff007984 */ /* 0x000fe20008000800 */
[----:B-1----:R-:W-:-:S03]  /*1010*/  DMUL R6, R6, 1.1102230246251565404e-16 ;  /* 0x3ca0000006067828 */ /* 0x002fc60000000000 */
[----:B------:R-:W0:Y:S05]  /*1020*/  LDS R2, [R5] ;  /* 0x0000000005027984 */ /* 0x000e2a0000000800 */
[----:B------:R-:W-:-:S10]  /*1030*/  DMUL R6, R6, R8 ;  /* 0x0000000806067228 */ /* 0x000fd40000000000 */
[----:B------:R-:W1:Y:S02]  /*1040*/  F2I.U32.F64.TRUNC R6, R6 ;  /* 0x0000000600067311 */ /* 0x000e64000030d000 */
[----:B-1----:R-:W-:-:S04]  /*1050*/  VIMNMX.U32 R3, PT, PT, R6, UR10, PT ;  /* 0x0000000a06037c48 */ /* 0x002fc8000bfe0000 */
[----:B------:R-:W-:Y:S01]  /*1060*/  LEA R8, R3, UR4, 0x2 ;  /* 0x0000000403087c11 */ /* 0x000fe2000f8e10ff */
[----:B------:R-:W-:Y:S01]  /*1070*/  USHF.R.U64 UR4, UR19, 0x5, UR20 ;  /* 0x0000000513047899 */ /* 0x000fe20008001214 */
[----:B0-----:R-:W-:Y:S03]  /*1080*/  STS [UR6], R2 ;  /* 0x00000002ff007988 */ /* 0x001fe60008000806 */
[----:B------:R-:W-:Y:S01]  /*1090*/  ULOP3.LUT UR4, UR19, UR4, UR7, 0x96, !UPT ;  /* 0x0000000413047292 */ /* 0x000fe2000f8e9607 */
[----:B------:R-:W-:Y:S03]  /*10a0*/  STS [R5], R0 ;  /* 0x0000000005007388 */ /* 0x000fe60000000800 */
[----:B------:R-:W-:Y:S01]  /*10b0*/  ULOP3.LUT UR13, UR4, UR9, URZ, 0x3c, !UPT ;  /* 0x00000009040d7292 */ /* 0x000fe2000f8e3cff */
[----:B------:R-:W0:Y:S04]  /*10c0*/  LDS R9, [R8] ;  /* 0x0000000008097984 */ /* 0x000e280000000800 */
[----:B------:R-:W1:Y:S04]  /*10d0*/  LDS R3, [UR6+-0x4] ;  /* 0xfffffc06ff037984 */ /* 0x000e680008000800 */
[----:B0-----:R3:W-:Y:S01]  /*10e0*/  STS [UR6+-0x4], R9 ;  /* 0xfffffc09ff007988 */ /* 0x0017e20008000806 */
[----:B------:R-:W-:-:S03]  /*10f0*/  USHF.R.U32.HI UR6, URZ, 0x5, UR20 ;  /* 0x00000005ff067899 */ /* 0x000fc60008011614 */
[----:B-1----:R3:W-:Y:S01]  /*1100*/  STS [R8], R3 ;  /* 0x0000000308007388 */ /* 0x0027e20000000800 */
[----:B------:R-:W-:-:S04]  /*1110*/  ULOP3.LUT UR6, UR20, UR6, UR8, 0x96, !UPT ;  /* 0x0000000614067292 */ /* 0x000fc8000f8e9608 */
[----:B------:R-:W-:-:S12]  /*1120*/  ULOP3.LUT UR12, UR6, UR11, URZ, 0x3c, !UPT ;  /* 0x0000000b060c7292 */ /* 0x000fd8000f8e3cff */
.L_x_7:
[----:B------:R-:W-:Y:S05]  /*1130*/  BRA.U UP0, `(.L_x_4) ;  /* 0x00000001004c7547 */ /* 0x000fea000b800000 */
[----:B------:R-:W-:Y:S01]  /*1140*/  UIADD3 UR6, UP0, UPT, UR19, UR13, URZ ;  /* 0x0000000d13067290 */ /* 0x000fe2000ff1e0ff */
[----:B0-----:R-:W-:Y:S03]  /*1150*/  I2F.F64.U32 R6, UR10 ;  /* 0x0000000a00067d12 */ /* 0x001fe60008201800 */
[----:B------:R-:W-:-:S04]  /*1160*/  UIADD3.X UR4, UPT, UPT, UR20, UR12, URZ, UP0, !UPT ;  /* 0x0000000c14047290 */ /* 0x000fc800087fe4ff */
[----:B------:R-:W-:Y:S02]  /*1170*/  USHF.R.U64 UR6, UR6, 0xb, UR4 ;  /* 0x0000000b06067899 */ /* 0x000fe40008001204 */
[----:B------:R-:W-:-:S03]  /*1180*/  USHF.R.U32.HI UR7, URZ, 0xb, UR4 ;  /* 0x0000000bff077899 */ /* 0x000fc60008011604 */
[----:B------:R-:W-:-:S06]  /*1190*/  UMOV UR4, 0x400 ;  /* 0x0000040000047882 */ /* 0x000fcc0000000000 */
[----:B--23--:R-:W0:Y:S01]  /*11a0*/  I2F.F64.U64 R2, UR6 ;  /* 0x0000000600027d12 */ /* 0x00ce220008301800 */
[----:B------:R-:W1:Y:S01]  /*11b0*/  S2UR UR6, SR_CgaCtaId ;  /* 0x00000000000679c3 */ /* 0x000e620000008800 */
[----:B0-----:R-:W-:-:S08]  /*11c0*/  DMUL R2, R2, 1.1102230246251565404e-16 ;  /* 0x3ca0000002027828 */ /* 0x001fd00000000000 */
[----:B------:R-:W-:Y:S01]  /*11d0*/  DMUL R2, R2, R6 ;  /* 0x0000000602027228 */ /* 0x000fe20000000000 */
[----:B-1----:R-:W-:-:S09]  /*11e0*/  ULEA UR4, UR6, UR4, 0x18 ;  /* 0x0000000406047291 */ /* 0x002fd2000f8ec0ff */
[----:B------:R-:W0:Y:S02]  /*11f0*/  F2I.U32.F64.TRUNC R2, R2 ;  /* 0x0000000200027311 */ /* 0x000e24000030d000 */
[----:B0-----:R-:W-:Y:S01]  /*1200*/  VIMNMX.U32 R0, PT, PT, R2, UR5, PT ;  /* 0x0000000502007c48 */ /* 0x001fe2000bfe0000 */
[----:B------:R-:W-:-:S03]  /*1210*/  ULEA UR5, UR5, UR4, 0x2 ;  /* 0x0000000405057291 */ /* 0x000fc6000f8e10ff */
[----:B------:R-:W-:-:S05]  /*1220*/  LEA R5, R0, UR4, 0x2 ;  /* 0x0000000400057c11 */ /* 0x000fca000f8e10ff */
[----:B------:R-:W0:Y:S04]  /*1230*/  LDS R6, [R5] ;  /* 0x0000000005067984 */ /* 0x000e280000000800 */
[----:B------:R-:W1:Y:S04]  /*1240*/  LDS R0, [UR5] ;  /* 0x00000005ff007984 */ /* 0x000e680008000800 */
[----:B0-----:R4:W-:Y:S04]  /*1250*/  STS [UR5], R6 ;  /* 0x00000006ff007988 */ /* 0x0019e80008000805 */
[----:B-1----:R4:W-:Y:S02]  /*1260*/  STS [R5], R0 ;  /* 0x0000000005007388 */ /* 0x0029e40000000800 */
.L_x_4:
[----:B0-----:R-:W-:Y:S05]  /*1270*/  BSYNC.RECONVERGENT B0 ;  /* 0x0000000000007941 */ /* 0x001fea0003800200 */
.L_x_3:
[----:B------:R-:W-:Y:S01]  /*1280*/  BAR.SYNC.DEFER_BLOCKING 0x0 ;  /* 0x0000000000007b1d */ /* 0x000fe20000010000 */
[----:B------:R-:W-:-:S13]  /*1290*/  ISETP.GE.U32.AND P0, PT, R4, UR16, PT ;  /* 0x0000001004007c0c */ /* 0x000fda000bf06070 */
[----:B------:R-:W-:Y:S05]  /*12a0*/  @P0 EXIT ;  /* 0x000000000000094d */ /* 0x000fea0003800000 */
[----:B------:R-:W0:Y:S01]  /*12b0*/  S2UR UR5, SR_CgaCtaId ;  /* 0x00000000000579c3 */ /* 0x000e220000008800 */
[----:B------:R-:W1:Y:S01]  /*12c0*/  I2F.F64.U32 R10, UR16 ;  /* 0x00000010000a7d12 */ /* 0x000e620008201800 */
[----:B------:R-:W-:Y:S01]  /*12d0*/  UMOV UR4, 0x400 ;  /* 0x0000040000047882 */ /* 0x000fe20000000000 */
[----:B------:R-:W5:Y:S01]  /*12e0*/  LDCU UR6, c[0x0][0x360] ;  /* 0x00006c00ff0677ac */ /* 0x000f620008000800 */
[----:B------:R-:W0:Y:S04]  /*12f0*/  LDCU.64 UR8, c[0x0][0x358] ;  /* 0x00006b00ff0877ac */ /* 0x000e280008000a00 */
[----:B----4-:R-:W4:Y:S08]  /*1300*/  LDC R5, c[0x0][0x388] ;  /* 0x0000e200ff057b82 */ /* 0x010f300000000800 */
[----:B------:R-:W1:Y:S08]  /*1310*/  LDC.64 R16, c[0x0][0x390] ;  /* 0x0000e400ff107b82 */ /* 0x000e700000000a00 */
[----:B------:R-:W1:Y:S01]  /*1320*/  LDC.64 R14, c[0x0][0x380] ;  /* 0x0000e000ff0e7b82 */ /* 0x000e620000000a00 */
[----:B0-----:R-:W-:-:S07]  /*1330*/  ULEA UR4, UR5, UR4, 0x18 ;  /* 0x0000000405047291 */ /* 0x001fce000f8ec0ff */
[----:B-----5:R-:W0:Y:S05]  /*1340*/  LDC.64 R12, c[0x0][0x388] ;  /* 0x0000e200ff0c7b82 */ /* 0x020e2a0000000a00 */
.L_x_12:
[----:B-----5:R-:W-:Y:S01]  /*1350*/  LEA R6, R4, UR4, 0x2 ;  /* 0x0000000404067c11 */ /* 0x020fe2000f8e10ff */
[----:B-1----:R-:W2:Y:S01]  /*1360*/  MUFU.RCP64H R21, R11 ;  /* 0x0000000b00157308 */ /* 0x002ea20000001800 */
[----:B------:R-:W-:Y:S01]  /*1370*/  IMAD.MOV.U32 R20, RZ, RZ, 0x1 ;  /* 0x00000001ff147424 */ /* 0x000fe200078e00ff */
[----:B------:R-:W-:Y:S01]  /*1380*/  BSSY.RECONVERGENT B0, `(.L_x_8) ;  /* 0x000004c000007945 */ /* 0x000fe20003800200 */
[----:B----4-:R-:W-:Y:S02]  /*1390*/  IMAD R7, R5, UR15, R4 ;  /* 0x0000000f05077c24 */ /* 0x010fe4000f8e0204 */
[----:B------:R-:W1:Y:S02]  /*13a0*/  LDS R6, [R6] ;  /* 0x0000000006067984 */ /* 0x000e640000000800 */
[----:B--23--:R-:W-:-:S08]  /*13b0*/  DFMA R2, -R10, R20, 1 ;  /* 0x3ff000000a02742b */ /* 0x00cfd00000000114 */
[----:B------:R-:W-:Y:S01]  /*13c0*/  DFMA R8, R2, R2, R2 ;  /* 0x000000020208722b */ /* 0x000fe20000000002 */
[----:B------:R-:W-:-:S04]  /*13d0*/  IMAD.WIDE.U32 R2, R7, 0x7f4a7c15, R16 ;  /* 0x7f4a7c1507027825 */ /* 0x000fc800078e0010 */
[----:B------:R-:W-:Y:S01]  /*13e0*/  IMAD R7, R7, -0x61c88647, R3 ;  /* 0x9e3779b907077824 */ /* 0x000fe200078e0203 */
[C---:B------:R-:W-:Y:S02]  /*13f0*/  IADD3 R25, P0, PT, R2.reuse, 0x1, RZ ;  /* 0x0000000102197810 */ /* 0x040fe40007f1e0ff */
[----:B------:R-:W-:Y:S02]  /*1400*/  DFMA R20, R20, R8, R20 ;  /* 0x000000081414722b */ /* 0x000fe40000000014 */
[--C-:B------:R-:W-:Y:S01]  /*1410*/  SHF.R.U32.HI R22, RZ, 0x1e, R7.reuse ;  /* 0x0000001eff167819 */ /* 0x100fe20000011607 */
[--C-:B------:R-:W-:Y:S01]  /*1420*/  IMAD.X R0, RZ, RZ, R7.reuse, P0 ;  /* 0x000000ffff007224 */ /* 0x100fe200000e0607 */
[----:B------:R-:W-:Y:S02]  /*1430*/  SHF.R.U64 R23, R2, 0x1e, R7 ;  /* 0x0000001e02177819 */ /* 0x000fe40000001207 */
[----:B------:R-:W-:Y:S02]  /*1440*/  LOP3.LUT R22, R22, R7, RZ, 0x3c, !PT ;  /* 0x0000000716167212 */ /* 0x000fe400078e3cff */
[----:B------:R-:W-:Y:S01]  /*1450*/  DFMA R8, -R10, R20, 1 ;  /* 0x3ff000000a08742b */ /* 0x000fe20000000114 */
[----:B------:R-:W-:-:S02]  /*1460*/  SHF.R.U32.HI R3, RZ, 0x1e, R0 ;  /* 0x0000001eff037819 */ /* 0x000fc40000011600 */
[----:B------:R-:W-:Y:S01]  /*1470*/  LOP3.LUT R26, R23, R2, RZ, 0x3c, !PT ;  /* 0x00000002171a7212 */ /* 0x000fe200078e3cff */
[----:B-1----:R-:W1:Y:S01]  /*1480*/  I2F.F64.U32 R18, R6 ;  /* 0x0000000600127312 */ /* 0x002e620000201800 */
[----:B------:R-:W-:Y:S01]  /*1490*/  IMAD R23, R22, 0x1ce4e5b9, RZ ;  /* 0x1ce4e5b916177824 */ /* 0x000fe200078e02ff */
[----:B------:R-:W-:Y:S02]  /*14a0*/  SHF.R.U64 R22, R25, 0x1e, R0 ;  /* 0x0000001e19167819 */ /* 0x000fe40000001200 */
[----:B------:R-:W-:Y:S01]  /*14b0*/  LOP3.LUT R3, R3, R0, RZ, 0x3c, !PT ;  /* 0x0000000003037212 */ /* 0x000fe200078e3cff */
[----:B------:R-:W-:Y:S01]  /*14c0*/  DFMA R20, R20, R8, R20 ;  /* 0x000000081414722b */ /* 0x000fe20000000014 */
[----:B------:R-:W-:Y:S01]  /*14d0*/  IMAD R23, R26, -0x40a7b893, R23 ;  /* 0xbf58476d1a177824 */ /* 0x000fe200078e0217 */
[----:B------:R-:W-:Y:S01]  /*14e0*/  LOP3.LUT R8, R22, R25, RZ, 0x3c, !PT ;  /* 0x0000001916087212 */ /* 0x000fe200078e3cff */
[----:B------:R-:W-:Y:S01]  /*14f0*/  IMAD.WIDE.U32 R26, R26, 0x1ce4e5b9, RZ ;  /* 0x1ce4e5b91a1a7825 */ /* 0x000fe200078e00ff */
[----:B------:R-:W-:-:S02]  /*1500*/  ISETP.NE.U32.AND P0, PT, R2, RZ, PT ;  /* 0x000000ff0200720c */ /* 0x000fc40003f05070 */
[----:B------:R-:W-:Y:S01]  /*1510*/  ISETP.NE.U32.AND P1, PT, R25, RZ, PT ;  /* 0x000000ff1900720c */ /* 0x000fe20003f25070 */
[----:B------:R-:W-:Y:S01]  /*1520*/  IMAD R3, R3, 0x1ce4e5b9, RZ ;  /* 0x1ce4e5b903037824 */ /* 0x000fe200078e02ff */
[----:B------:R-:W-:Y:S01]  /*1530*/  ISETP.NE.AND.EX P0, PT, R7, RZ, PT, P0 ;  /* 0x000000ff0700720c */ /* 0x000fe20003f05300 */
[----:B------:R-:W-:Y:S01]  /*1540*/  IMAD.IADD R27, R27, 0x1, R23 ;  /* 0x000000011b1b7824 */ /* 0x000fe200078e0217 */
[----:B-1----:R-:W-:Y:S01]  /*1550*/  DMUL R22, R18, R20 ;  /* 0x0000001412167228 */ /* 0x002fe20000000000 */
[C---:B------:R-:W-:Y:S01]  /*1560*/  IMAD R31, R8.reuse, -0x40a7b893, R3 ;  /* 0xbf58476d081f7824 */ /* 0x040fe200078e0203 */
[----:B------:R-:W-:Y:S01]  /*1570*/  FSETP.GEU.AND P3, PT, |R19|, 6.5827683646048100446e-37, PT ;  /* 0x036000001300780b */ /* 0x000fe20003f6e200 */
[----:B------:R-:W-:Y:S01]  /*1580*/  IMAD.WIDE.U32 R8, R8, 0x1ce4e5b9, RZ ;  /* 0x1ce4e5b908087825 */ /* 0x000fe200078e00ff */
[--C-:B------:R-:W-:Y:S02]  /*1590*/  SHF.R.U64 R3, R26, 0x1b, R27.reuse ;  /* 0x0000001b1a037819 */ /* 0x100fe4000000121b */
[----:B------:R-:W-:Y:S01]  /*15a0*/  SHF.R.U32.HI R29, RZ, 0x1b, R27 ;  /* 0x0000001bff1d7819 */ /* 0x000fe2000001161b */
[----:B------:R-:W-:Y:S01]  /*15b0*/  IMAD.IADD R24, R9, 0x1, R31 ;  /* 0x0000000109187824 */ /* 0x000fe200078e021f */
[----:B------:R-:W-:-:S02]  /*15c0*/  LOP3.LUT R28, R3, R26, RZ, 0x3c, !PT ;  /* 0x0000001a031c7212 */ /* 0x000fc400078e3cff */
[----:B------:R-:W-:Y:S01]  /*15d0*/  LOP3.LUT R29, R29, R27, RZ, 0x3c, !PT ;  /* 0x0000001b1d1d7212 */ /* 0x000fe200078e3cff */
[----:B------:R-:W-:Y:S01]  /*15e0*/  DFMA R26, -R10, R22, R18 ;  /* 0x000000160a1a722b */ /* 0x000fe20000000112 */
[--C-:B------:R-:W-:Y:S02]  /*15f0*/  SHF.R.U32.HI R3, RZ, 0x1b, R24.reuse ;  /* 0x0000001bff037819 */ /* 0x100fe40000011618 */
[----:B------:R-:W-:Y:S01]  /*1600*/  SHF.R.U64 R9, R8, 0x1b, R24 ;  /* 0x0000001b08097819 */ /* 0x000fe20000001218 */
[----:B------:R-:W-:Y:S01]  /*1610*/  IMAD R29, R29, 0x133111eb, RZ ;  /* 0x133111eb1d1d7824 */ /* 0x000fe200078e02ff */
[----:B------:R-:W-:Y:S02]  /*1620*/  LOP3.LUT R3, R3, R24, RZ, 0x3c, !PT ;  /* 0x0000001803037212 */ /* 0x000fe400078e3cff */
[----:B------:R-:W-:Y:S01]  /*1630*/  LOP3.LUT R24, R9, R8, RZ, 0x3c, !PT ;  /* 0x0000000809187212 */ /* 0x000fe200078e3cff */
[----:B------:R-:W-:Y:S01]  /*1640*/  IMAD R29, R28, -0x6b2fb645, R29 ;  /* 0x94d049bb1c1d7824 */ /* 0x000fe200078e021d */
[----:B------:R-:W-:Y:S01]  /*1650*/  ISETP.NE.AND.EX P1, PT, R0, RZ, PT, P1 ;  /* 0x000000ff0000720c */ /* 0x000fe20003f25310 */
[----:B------:R-:W-:Y:S01]  /*1660*/  IMAD R31, R3, 0x133111eb, RZ ;  /* 0x133111eb031f7824 */ /* 0x000fe200078e02ff */
[----:B------:R-:W-:Y:S01]  /*1670*/  DFMA R2, R20, R26, R22 ;  /* 0x0000001a1402722b */ /* 0x000fe20000000016 */
[----:B------:R-:W-:-:S04]  /*1680*/  IMAD.WIDE.U32 R8, R28, 0x133111eb, RZ ;  /* 0x133111eb1c087825 */ /* 0x000fc800078e00ff */
[----:B------:R-:W-:Y:S02]  /*1690*/  IMAD.IADD R22, R9, 0x1, R29 ;  /* 0x0000000109167824 */ /* 0x000fe400078e021d */
[C---:B------:R-:W-:Y:S02]  /*16a0*/  IMAD R31, R24.reuse, -0x6b2fb645, R31 ;  /* 0x94d049bb181f7824 */ /* 0x040fe400078e021f */
[----:B------:R-:W-:-:S04]  /*16b0*/  IMAD.WIDE.U32 R20, R24, 0x133111eb, RZ ;  /* 0x133111eb18147825 */ /* 0x000fc800078e00ff */
[----:B------:R-:W-:Y:S01]  /*16c0*/  FFMA R23, RZ, R11, R3 ;  /* 0x0000000bff177223 */ /* 0x000fe20000000003 */
[--C-:B------:R-:W-:Y:S02]  /*16d0*/  SHF.R.U64 R7, R8, 0x1f, R22.reuse ;  /* 0x0000001f08077819 */ /* 0x100fe40000001216 */
[----:B------:R-:W-:Y:S01]  /*16e0*/  SHF.R.U32.HI R9, RZ, 0x1f, R22 ;  /* 0x0000001fff097819 */ /* 0x000fe20000011616 */
[----:B------:R-:W-:Y:S01]  /*16f0*/  IMAD.IADD R0, R21, 0x1, R31 ;  /* 0x0000000115007824 */ /* 0x000fe200078e021f */
[----:B------:R-:W-:Y:S02]  /*1700*/  FSETP.GT.AND P2, PT, |R23|, 1.469367938527859385e-39, PT ;  /* 0x001000001700780b */ /* 0x000fe40003f44200 */
[----:B------:R-:W-:Y:S02]  /*1710*/  LOP3.LUT R8, R7, R8, RZ, 0x3c, !PT ;  /* 0x0000000807087212 */ /* 0x000fe400078e3cff */
[----:B------:R-:W-:Y:S02]  /*1720*/  LOP3.LUT R21, R9, R22, RZ, 0x3c, !PT ;  /* 0x0000001609157212 */ /* 0x000fe400078e3cff */
[----:B------:R-:W-:-:S02]  /*1730*/  SHF.R.U64 R7, R20, 0x1f, R0 ;  /* 0x0000001f14077819 */ /* 0x000fc40000001200 */
[----:B------:R-:W-:Y:S02]  /*1740*/  SHF.R.U32.HI R9, RZ, 0x1f, R0 ;  /* 0x0000001fff097819 */ /* 0x000fe40000011600 */
[----:B------:R-:W-:Y:S02]  /*1750*/  LOP3.LUT R32, R7, R20, RZ, 0x3c, !PT ;  /* 0x0000001407207212 */ /* 0x000fe400078e3cff */
[----:B------:R-:W-:Y:S02]  /*1760*/  LOP3.LUT R9, R9, R0, RZ, 0x3c, !PT ;  /* 0x0000000009097212 */ /* 0x000fe400078e3cff */
[----:B------:R-:W-:Y:S02]  /*1770*/  SEL R7, R8, 0x1, P0 ;  /* 0x0000000108077807 */ /* 0x000fe40000000000 */
[----:B------:R-:W-:Y:S02]  /*1780*/  SEL R8, R21, RZ, P0 ;  /* 0x000000ff15087207 */ /* 0x000fe40000000000 */
[----:B------:R-:W-:-:S02]  /*1790*/  SEL R32, R32, 0x1, P1 ;  /* 0x0000000120207807 */ /* 0x000fc40000800000 */
[----:B------:R-:W-:Y:S01]  /*17a0*/  SEL R9, R9, RZ, P1 ;  /* 0x000000ff09097207 */ /* 0x000fe20000800000 */
[----:B------:R-:W-:Y:S06]  /*17b0*/  @P2 BRA P3, `(.L_x_9) ;  /* 0x0000000000202947 */ /* 0x000fec0001800000 */
[----:B------:R-:W-:Y:S01]  /*17c0*/  IMAD.MOV.U32 R22, RZ, RZ, R18 ;  /* 0x000000ffff167224 */ /* 0x000fe200078e0012 */
[----:B------:R-:W-:Y:S01]  /*17d0*/  MOV R0, 0x1820 ;  /* 0x0000182000007802 */ /* 0x000fe20000000f00 */
[----:B------:R-:W-:Y:S02]  /*17e0*/  IMAD.MOV.U32 R23, RZ, RZ, R19 ;  /* 0x000000ffff177224 */ /* 0x000fe400078e0013 */
[----:B------:R-:W-:Y:S02]  /*17f0*/  IMAD.MOV.U32 R20, RZ, RZ, R10 ;  /* 0x000000ffff147224 */ /* 0x000fe400078e000a */
[----:B------:R-:W-:-:S07]  /*1800*/  IMAD.MOV.U32 R21, RZ, RZ, R11 ;  /* 0x000000ffff157224 */ /* 0x000fce00078e000b */
[----:B0-----:R-:W-:Y:S05]  /*1810*/  CALL.REL.NOINC `($__internal_0_$__cuda_sm20_div_rn_f64_full) ;  /* 0x0000000000b07944 */ /* 0x001fea0003c00000 */
[----:B------:R-:W-:Y:S02]  /*1820*/  IMAD.MOV.U32 R2, RZ, RZ, R26 ;  /* 0x000000ffff027224 */ /* 0x000fe400078e001a */
[----:B------:R-:W-:-:S07]  /*1830*/  IMAD.MOV.U32 R3, RZ, RZ, R27 ;  /* 0x000000ffff037224 */ /* 0x000fce00078e001b */
.L_x_9:
[----:B------:R-:W-:Y:S05]  /*1840*/  BSYNC.RECONVERGENT B0 ;  /* 0x0000000000007941 */ /* 0x000fea0003800200 */
.L_x_8:
[----:B------:R-:W1:Y:S01]  /*1850*/  MUFU.RCP64H R19, R11 ;  /* 0x0000000b00137308 */ /* 0x000e620000001800 */
[----:B------:R-:W-:Y:S01]  /*1860*/  IMAD.MOV.U32 R18, RZ, RZ, 0x1 ;  /* 0x00000001ff127424 */ /* 0x000fe200078e00ff */
[----:B------:R-:W-:Y:S05]  /*1870*/  BSSY.RECONVERGENT B0, `(.L_x_10) ;  /* 0x0000017000007945 */ /* 0x000fea0003800200 */
[----:B-1----:R-:W-:-:S08]  /*1880*/  DFMA R20, -R10, R18, 1 ;  /* 0x3ff000000a14742b */ /* 0x002fd00000000112 */
[----:B------:R-:W-:-:S08]  /*1890*/  DFMA R20, R20, R20, R20 ;  /* 0x000000141414722b */ /* 0x000fd00000000014 */
[----:B------:R-:W-:Y:S01]  /*18a0*/  DFMA R18, R18, R20, R18 ;  /* 0x000000141212722b */ /* 0x000fe20000000012 */
[----:B------:R-:W-:-:S07]  /*18b0*/  VIADD R20, R6, 0x1 ;  /* 0x0000000106147836 */ /* 0x000fce0000000000 */
[----:B------:R-:W-:Y:S01]  /*18c0*/  DFMA R22, -R10, R18, 1 ;  /* 0x3ff000000a16742b */ /* 0x000fe20000000112 */
[----:B------:R-:W1:Y:S07]  /*18d0*/  I2F.F64.U32 R20, R20 ;  /* 0x0000001400147312 */ /* 0x000e6e0000201800 */
[----:B------:R-:W-:-:S08]  /*18e0*/  DFMA R24, R18, R22, R18 ;  /* 0x000000161218722b */ /* 0x000fd00000000012 */
[----:B-1----:R-:W-:Y:S01]  /*18f0*/  DMUL R18, R24, R20 ;  /* 0x0000001418127228 */ /* 0x002fe20000000000 */
[----:B------:R-:W-:-:S07]  /*1900*/  FSETP.GEU.AND P1, PT, |R21|, 6.5827683646048100446e-37, PT ;  /* 0x036000001500780b */ /* 0x000fce0003f2e200 */
[----:B------:R-:W-:-:S08]  /*1910*/  DFMA R22, -R10, R18, R20 ;  /* 0x000000120a16722b */ /* 0x000fd00000000114 */
[----:B------:R-:W-:-:S10]  /*1920*/  DFMA R18, R24, R22, R18 ;  /* 0x000000161812722b */ /* 0x000fd40000000012 */
[----:B------:R-:W-:-:S05]  /*1930*/  FFMA R0, RZ, R11, R19 ;  /* 0x0000000bff007223 */ /* 0x000fca0000000013 */
[----:B------:R-:W-:-:S13]  /*1940*/  FSETP.GT.AND P0, PT, |R0|, 1.469367938527859385e-39, PT ;  /* 0x001000000000780b */ /* 0x000fda0003f04200 */
[----:B------:R-:W-:Y:S05]  /*1950*/  @P0 BRA P1, `(.L_x_11) ;  /* 0x0000000000200947 */ /* 0x000fea0000800000 */
        /* <DEDUP_REMOVED lines=8> */
.L_x_11:
[----:B------:R-:W-:Y:S05]  /*19e0*/  BSYNC.RECONVERGENT B0 ;  /* 0x0000000000007941 */ /* 0x000fea0003800200 */
.L_x_10:
[----:B------:R-:W-:Y:S01]  /*19f0*/  IADD3 R7, P0, PT, R32, R7, RZ ;  /* 0x0000000720077210 */ /* 0x000fe20007f1e0ff */
[----:B------:R-:W-:Y:S01]  /*1a00*/  DADD R18, R18, -R2 ;  /* 0x0000000012127229 */ /* 0x000fe20000000802 */
[C---:B0-----:R-:W-:Y:S02]  /*1a10*/  IMAD R21, R4.reuse, R13, UR15 ;  /* 0x0000000f04157e24 */ /* 0x041fe4000f8e020d */
[----:B------:R-:W-:Y:S02]  /*1a20*/  VIADD R4, R4, UR6 ;  /* 0x0000000604047c36 */ /* 0x000fe40008000000 */
[----:B------:R-:W-:-:S03]  /*1a30*/  IMAD.X R0, R9, 0x1, R8, P0 ;  /* 0x0000000109007824 */ /* 0x000fc600000e0608 */
[----:B------:R-:W-:Y:S02]  /*1a40*/  ISETP.GE.U32.AND P0, PT, R4, R12, PT ;  /* 0x0000000c0400720c */ /* 0x000fe40003f06070 */
[--C-:B------:R-:W-:Y:S02]  /*1a50*/  SHF.R.U64 R8, R7, 0xb, R0.reuse ;  /* 0x0000000b07087819 */ /* 0x100fe40000001200 */
[----:B------:R-:W-:-:S04]  /*1a60*/  SHF.R.U32.HI R9, RZ, 0xb, R0 ;  /* 0x0000000bff097819 */ /* 0x000fc80000011600 */
[----:B------:R-:W0:Y:S02]  /*1a70*/  I2F.F64.U64 R6, R8 ;  /* 0x0000000800067312 */ /* 0x000e240000301800 */
[----:B0-----:R-:W-:-:S08]  /*1a80*/  DMUL R6, R6, 1.1102230246251565404e-16 ;  /* 0x3ca0000006067828 */ /* 0x001fd00000000000 */
[----:B------:R-:W-:Y:S01]  /*1a90*/  DFMA R6, R6, R18, R2 ;  /* 0x000000120606722b */ /* 0x000fe20000000002 */
[----:B------:R-:W-:-:S06]  /*1aa0*/  IMAD.WIDE.U32 R2, R21, 0x8, R14 ;  /* 0x0000000815027825 */ /* 0x000fcc00078e000e */
[----:B------:R5:W-:Y:S01]  /*1ab0*/  STG.E.64 desc[UR8][R2.64], R6 ;  /* 0x0000000602007986 */ /* 0x000be2000c101b08 */
[----:B------:R-:W-:Y:S05]  /*1ac0*/  @!P0 BRA `(.L_x_12) ;  /* 0xfffffff800208947 */ /* 0x000fea000383ffff */
[----:B------:R-:W-:Y:S05]  /*1ad0*/  EXIT ;  /* 0x000000000000794d */ /* 0x000fea0003800000 */
        .weak           $__internal_0_$__cuda_sm20_div_rn_f64_full
        .type           $__internal_0_$__cuda_sm20_div_rn_f64_full,@function
        .size           $__internal_0_$__cuda_sm20_div_rn_f64_full,(.L_x_78 - $__internal_0_$__cuda_sm20_div_rn_f64_full)
$__internal_0_$__cuda_sm20_div_rn_f64_full:
[C---:B------:R-:W-:Y:S01]  /*1ae0*/  FSETP.GEU.AND P0, PT, |R21|.reuse, 1.469367938527859385e-39, PT ;  /* 0x001000001500780b */ /* 0x040fe20003f0e200 */
[----:B------:R-:W-:Y:S01]  /*1af0*/  IMAD.MOV.U32 R24, RZ, RZ, 0x1 ;  /* 0x00000001ff187424 */ /* 0x000fe200078e00ff */
[----:B------:R-:W-:Y:S01]  /*1b00*/  LOP3.LUT R18, R21, 0x800fffff, RZ, 0xc0, !PT ;  /* 0x800fffff15127812 */ /* 0x000fe200078ec0ff */
[----:B------:R-:W-:Y:S01]  /*1b10*/  IMAD.MOV.U32 R34, RZ, RZ, 0x1ca00000 ;  /* 0x1ca00000ff227424 */ /* 0x000fe200078e00ff */
[C---:B------:R-:W-:Y:S01]  /*1b20*/  FSETP.GEU.AND P2, PT, |R23|.reuse, 1.469367938527859385e-39, PT ;  /* 0x001000001700780b */ /* 0x040fe20003f4e200 */
[----:B------:R-:W-:Y:S01]  /*1b30*/  BSSY.RECONVERGENT B1, `(.L_x_13) ;  /* 0x0000052000017945 */ /* 0x000fe20003800200 */
[----:B------:R-:W-:Y:S01]  /*1b40*/  LOP3.LUT R19, R18, 0x3ff00000, RZ, 0xfc, !PT ;  /* 0x3ff0000012137812 */ /* 0x000fe200078efcff */
[----:B------:R-:W-:Y:S01]  /*1b50*/  IMAD.MOV.U32 R18, RZ, RZ, R20 ;  /* 0x000000ffff127224 */ /* 0x000fe200078e0014 */
[----:B------:R-:W-:Y:S02]  /*1b60*/  LOP3.LUT R33, R23, 0x7ff00000, RZ, 0xc0, !PT ;  /* 0x7ff0000017217812 */ /* 0x000fe400078ec0ff */
[----:B------:R-:W-:-:S03]  /*1b70*/  LOP3.LUT R36, R21, 0x7ff00000, RZ, 0xc0, !PT ;  /* 0x7ff0000015247812 */ /* 0x000fc600078ec0ff */
[----:B------:R-:W-:Y:S01]  /*1b80*/  @!P0 DMUL R18, R20, 8.98846567431157953865e+307 ;  /* 0x7fe0000014128828 */ /* 0x000fe20000000000 */
[----:B------:R-:W-:-:S03]  /*1b90*/  ISETP.GE.U32.AND P1, PT, R33, R36, PT ;  /* 0x000000242100720c */ /* 0x000fc60003f26070 */
[----:B------:R-:W-:Y:S02]  /*1ba0*/  @!P2 LOP3.LUT R26, R21, 0x7ff00000, RZ, 0xc0, !PT ;  /* 0x7ff00000151aa812 */ /* 0x000fe400078ec0ff */
[----:B------:R-:W0:Y:S02]  /*1bb0*/  MUFU.RCP64H R25, R19 ;  /* 0x0000001300197308 */ /* 0x000e240000001800 */
[----:B------:R-:W-:Y:S02]  /*1bc0*/  @!P2 ISETP.GE.U32.AND P3, PT, R33, R26, PT ;  /* 0x0000001a2100a20c */ /* 0x000fe40003f66070 */
[----:B------:R-:W-:Y:S02]  /*1bd0*/  @!P0 LOP3.LUT R36, R19, 0x7ff00000, RZ, 0xc0, !PT ;  /* 0x7ff0000013248812 */ /* 0x000fe400078ec0ff */
[----:B------:R-:W-:-:S04]  /*1be0*/  @!P2 SEL R27, R34, 0x63400000, !P3 ;  /* 0x63400000221ba807 */ /* 0x000fc80005800000 */
[----:B------:R-:W-:-:S04]  /*1bf0*/  @!P2 LOP3.LUT R30, R27, 0x80000000, R23, 0xf8, !PT ;  /* 0x800000001b1ea812 */ /* 0x000fc800078ef817 */
[----:B------:R-:W-:Y:S01]  /*1c00*/  @!P2 LOP3.LUT R31, R30, 0x100000, RZ, 0xfc, !PT ;  /* 0x001000001e1fa812 */ /* 0x000fe200078efcff */
[----:B------:R-:W-:Y:S01]  /*1c10*/  @!P2 IMAD.MOV.U32 R30, RZ, RZ, RZ ;  /* 0x000000ffff1ea224 */ /* 0x000fe200078e00ff */
[----:B0-----:R-:W-:-:S08]  /*1c20*/  DFMA R28, R24, -R18, 1 ;  /* 0x3ff00000181c742b */ /* 0x001fd00000000812 */
[----:B------:R-:W-:-:S08]  /*1c30*/  DFMA R28, R28, R28, R28 ;  /* 0x0000001c1c1c722b */ /* 0x000fd0000000001c */
[----:B------:R-:W-:Y:S01]  /*1c40*/  DFMA R28, R24, R28, R24 ;  /* 0x0000001c181c722b */ /* 0x000fe20000000018 */
[----:B------:R-:W-:Y:S01]  /*1c50*/  SEL R25, R34, 0x63400000, !P1 ;  /* 0x6340000022197807 */ /* 0x000fe20004800000 */
[----:B------:R-:W-:-:S03]  /*1c60*/  IMAD.MOV.U32 R24, RZ, RZ, R22 ;  /* 0x000000ffff187224 */ /* 0x000fc600078e0016 */
[----:B------:R-:W-:-:S03]  /*1c70*/  LOP3.LUT R25, R25, 0x800fffff, R23, 0xf8, !PT ;  /* 0x800fffff19197812 */ /* 0x000fc600078ef817 */
[----:B------:R-:W-:-:S03]  /*1c80*/  DFMA R26, R28, -R18, 1 ;  /* 0x3ff000001c1a742b */ /* 0x000fc60000000812 */
[----:B------:R-:W-:-:S05]  /*1c90*/  @!P2 DFMA R24, R24, 2, -R30 ;  /* 0x400000001818a82b */ /* 0x000fca000000081e */
[----:B------:R-:W-:-:S08]  /*1ca0*/  DFMA R26, R28, R26, R28 ;  /* 0x0000001a1c1a722b */ /* 0x000fd0000000001c */
[----:B------:R-:W-:-:S08]  /*1cb0*/  DMUL R28, R26, R24 ;  /* 0x000000181a1c7228 */ /* 0x000fd00000000000 */
[----:B------:R-:W-:-:S08]  /*1cc0*/  DFMA R30, R28, -R18, R24 ;  /* 0x800000121c1e722b */ /* 0x000fd00000000018 */
[----:B------:R-:W-:Y:S01]  /*1cd0*/  DFMA R30, R26, R30, R28 ;  /* 0x0000001e1a1e722b */ /* 0x000fe2000000001c */
[----:B------:R-:W-:Y:S01]  /*1ce0*/  IMAD.MOV.U32 R29, RZ, RZ, R33 ;  /* 0x000000ffff1d7224 */ /* 0x000fe200078e0021 */
[----:B------:R-:W-:-:S05]  /*1cf0*/  @!P2 LOP3.LUT R29, R25, 0x7ff00000, RZ, 0xc0, !PT ;  /* 0x7ff00000191da812 */ /* 0x000fca00078ec0ff */
[----:B------:R-:W-:-:S05]  /*1d00*/  VIADD R26, R29, 0xffffffff ;  /* 0xffffffff1d1a7836 */ /* 0x000fca0000000000 */
[----:B------:R-:W-:Y:S01]  /*1d10*/  ISETP.GT.U32.AND P0, PT, R26, 0x7feffffe, PT ;  /* 0x7feffffe1a00780c */ /* 0x000fe20003f04070 */
[----:B------:R-:W-:-:S05]  /*1d20*/  VIADD R26, R36, 0xffffffff ;  /* 0xffffffff241a7836 */ /* 0x000fca0000000000 */
[----:B------:R-:W-:-:S13]  /*1d30*/  ISETP.GT.U32.OR P0, PT, R26, 0x7feffffe, P0 ;  /* 0x7feffffe1a00780c */ /* 0x000fda0000704470 */
[----:B------:R-:W-:Y:S05]  /*1d40*/  @P0 BRA `(.L_x_14) ;  /* 0x00000000006c0947 */ /* 0x000fea0003800000 */
[----:B------:R-:W-:-:S04]  /*1d50*/  LOP3.LUT R26, R21, 0x7ff00000, RZ, 0xc0, !PT ;  /* 0x7ff00000151a7812 */ /* 0x000fc800078ec0ff */
[CC--:B------:R-:W-:Y:S02]  /*1d60*/  VIADDMNMX R22, R33.reuse, -R26.reuse, 0xb9600000, !PT ;  /* 0xb960000021167446 */ /* 0x0c0fe4000780091a */
[----:B------:R-:W-:Y:S02]  /*1d70*/  ISETP.GE.U32.AND P0, PT, R33, R26, PT ;  /* 0x0000001a2100720c */ /* 0x000fe40003f06070 */
[----:B------:R-:W-:Y:S02]  /*1d80*/  VIMNMX R22, PT, PT, R22, 0x46a00000, PT ;  /* 0x46a0000016167848 */ /* 0x000fe40003fe0100 */
[----:B------:R-:W-:-:S05]  /*1d90*/  SEL R23, R34, 0x63400000, !P0 ;  /* 0x6340000022177807 */ /* 0x000fca0004000000 */
[----:B------:R-:W-:Y:S02]  /*1da0*/  IMAD.IADD R28, R22, 0x1, -R23 ;  /* 0x00000001161c7824 */ /* 0x000fe400078e0a17 */
[----:B------:R-:W-:Y:S02]  /*1db0*/  IMAD.MOV.U32 R22, RZ, RZ, RZ ;  /* 0x000000ffff167224 */ /* 0x000fe400078e00ff */
[----:B------:R-:W-:-:S06]  /*1dc0*/  VIADD R23, R28, 0x7fe00000 ;  /* 0x7fe000001c177836 */ /* 0x000fcc0000000000 */
[----:B------:R-:W-:-:S10]  /*1dd0*/  DMUL R26, R30, R22 ;  /* 0x000000161e1a7228 */ /* 0x000fd40000000000 */
[----:B------:R-:W-:-:S13]  /*1de0*/  FSETP.GTU.AND P0, PT, |R27|, 1.469367938527859385e-39, PT ;  /* 0x001000001b00780b */ /* 0x000fda0003f0c200 */
[----:B------:R-:W-:Y:S05]  /*1df0*/  @P0 BRA `(.L_x_15) ;  /* 0x0000000000940947 */ /* 0x000fea0003800000 */
[----:B------:R-:W-:Y:S01]  /*1e00*/  DFMA R18, R30, -R18, R24 ;  /* 0x800000121e12722b */ /* 0x000fe20000000018 */
[----:B------:R-:W-:-:S09]  /*1e10*/  IMAD.MOV.U32 R22, RZ, RZ, RZ ;  /* 0x000000ffff167224 */ /* 0x000fd200078e00ff */
[C---:B------:R-:W-:Y:S02]  /*1e20*/  FSETP.NEU.AND P0, PT, R19.reuse, RZ, PT ;  /* 0x000000ff1300720b */ /* 0x040fe40003f0d000 */
[----:B------:R-:W-:-:S04]  /*1e30*/  LOP3.LUT R21, R19, 0x80000000, R21, 0x48, !PT ;  /* 0x8000000013157812 */ /* 0x000fc800078e4815 */
[----:B------:R-:W-:-:S07]  /*1e40*/  LOP3.LUT R23, R21, R23, RZ, 0xfc, !PT ;  /* 0x0000001715177212 */ /* 0x000fce00078efcff */
[----:B------:R-:W-:Y:S05]  /*1e50*/  @!P0 BRA `(.L_x_15) ;  /* 0x00000000007c8947 */ /* 0x000fea0003800000 */
[----:B------:R-:W-:Y:S01]  /*1e60*/  IMAD.MOV R19, RZ, RZ, -R28 ;  /* 0x000000ffff137224 */ /* 0x000fe200078e0a1c */
[----:B------:R-:W-:Y:S01]  /*1e70*/  DMUL.RP R22, R30, R22 ;  /* 0x000000161e167228 */ /* 0x000fe20000008000 */
[----:B------:R-:W-:-:S06]  /*1e80*/  IMAD.MOV.U32 R18, RZ, RZ, RZ ;  /* 0x000000ffff127224 */ /* 0x000fcc00078e00ff */
[----:B------:R-:W-:-:S03]  /*1e90*/  DFMA R18, R26, -R18, R30 ;  /* 0x800000121a12722b */ /* 0x000fc6000000001e */
[----:B------:R-:W-:-:S03]  /*1ea0*/  LOP3.LUT R21, R23, R21, RZ, 0x3c, !PT ;  /* 0x0000001517157212 */ /* 0x000fc600078e3cff */
[----:B------:R-:W-:-:S04]  /*1eb0*/  IADD3 R18, PT, PT, -R28, -0x43300000, RZ ;  /* 0xbcd000001c127810 */ /* 0x000fc80007ffe1ff */
[----:B------:R-:W-:-:S04]  /*1ec0*/  FSETP.NEU.AND P0, PT, |R19|, R18, PT ;  /* 0x000000121300720b */ /* 0x000fc80003f0d200 */
[----:B------:R-:W-:Y:S02]  /*1ed0*/  FSEL R26, R22, R26, !P0 ;  /* 0x0000001a161a7208 */ /* 0x000fe40004000000 */
[----:B------:R-:W-:Y:S01]  /*1ee0*/  FSEL R27, R21, R27, !P0 ;  /* 0x0000001b151b7208 */ /* 0x000fe20004000000 */
[----:B------:R-:W-:Y:S06]  /*1ef0*/  BRA `(.L_x_15) ;  /* 0x0000000000547947 */ /* 0x000fec0003800000 */
.L_x_14:
[----:B------:R-:W-:-:S14]  /*1f00*/  DSETP.NAN.AND P0, PT, R22, R22, PT ;  /* 0x000000161600722a */ /* 0x000fdc0003f08000 */
[----:B------:R-:W-:Y:S05]  /*1f10*/  @P0 BRA `(.L_x_16) ;  /* 0x0000000000440947 */ /* 0x000fea0003800000 */
[----:B------:R-:W-:-:S14]  /*1f20*/  DSETP.NAN.AND P0, PT, R20, R20, PT ;  /* 0x000000141400722a */ /* 0x000fdc0003f08000 */
[----:B------:R-:W-:Y:S05]  /*1f30*/  @P0 BRA `(.L_x_17) ;  /* 0x0000000000300947 */ /* 0x000fea0003800000 */
[----:B------:R-:W-:Y:S01]  /*1f40*/  ISETP.NE.AND P0, PT, R29, R36, PT ;  /* 0x000000241d00720c */ /* 0x000fe20003f05270 */
[----:B------:R-:W-:Y:S02]  /*1f50*/  IMAD.MOV.U32 R26, RZ, RZ, 0x0 ;  /* 0x00000000ff1a7424 */ /* 0x000fe400078e00ff */
[----:B------:R-:W-:-:S10]  /*1f60*/  IMAD.MOV.U32 R27, RZ, RZ, -0x80000 ;  /* 0xfff80000ff1b7424 */ /* 0x000fd400078e00ff */
[----:B------:R-:W-:Y:S05]  /*1f70*/  @!P0 BRA `(.L_x_15) ;  /* 0x0000000000348947 */ /* 0x000fea0003800000 */
[----:B------:R-:W-:Y:S02]  /*1f80*/  ISETP.NE.AND P0, PT, R29, 0x7ff00000, PT ;  /* 0x7ff000001d00780c */ /* 0x000fe40003f05270 */
[----:B------:R-:W-:Y:S02]  /*1f90*/  LOP3.LUT R27, R23, 0x80000000, R21, 0x48, !PT ;  /* 0x80000000171b7812 */ /* 0x000fe400078e4815 */
[----:B------:R-:W-:-:S13]  /*1fa0*/  ISETP.EQ.OR P0, PT, R36, RZ, !P0 ;  /* 0x000000ff2400720c */ /* 0x000fda0004702670 */
[----:B------:R-:W-:Y:S01]  /*1fb0*/  @P0 LOP3.LUT R18, R27, 0x7ff00000, RZ, 0xfc, !PT ;  /* 0x7ff000001b120812 */ /* 0x000fe200078efcff */
[----:B------:R-:W-:Y:S02]  /*1fc0*/  @!P0 IMAD.MOV.U32 R26, RZ, RZ, RZ ;  /* 0x000000ffff1a8224 */ /* 0x000fe400078e00ff */
[----:B------:R-:W-:Y:S02]  /*1fd0*/  @P0 IMAD.MOV.U32 R26, RZ, RZ, RZ ;  /* 0x000000ffff1a0224 */ /* 0x000fe400078e00ff */
[----:B------:R-:W-:Y:S01]  /*1fe0*/  @P0 IMAD.MOV.U32 R27, RZ, RZ, R18 ;  /* 0x000000ffff1b0224 */ /* 0x000fe200078e0012 */
[----:B------:R-:W-:Y:S06]  /*1ff0*/  BRA `(.L_x_15) ;  /* 0x0000000000147947 */ /* 0x000fec0003800000 */
.L_x_17:
[----:B------:R-:W-:Y:S01]  /*2000*/  LOP3.LUT R27, R21, 0x80000, RZ, 0xfc, !PT ;  /* 0x00080000151b7812 */ /* 0x000fe200078efcff */
[----:B------:R-:W-:Y:S01]  /*2010*/  IMAD.MOV.U32 R26, RZ, RZ, R20 ;  /* 0x000000ffff1a7224 */ /* 0x000fe200078e0014 */
[----:B------:R-:W-:Y:S06]  /*2020*/  BRA `(.L_x_15) ;  /* 0x0000000000087947 */ /* 0x000fec0003800000 */
.L_x_16:
[----:B------:R-:W-:Y:S01]  /*2030*/  LOP3.LUT R27, R23, 0x80000, RZ, 0xfc, !PT ;  /* 0x00080000171b7812 */ /* 0x000fe200078efcff */
[----:B------:R-:W-:-:S07]  /*2040*/  IMAD.MOV.U32 R26, RZ, RZ, R22 ;  /* 0x000000ffff1a7224 */ /* 0x000fce00078e0016 */
.L_x_15:
[----:B------:R-:W-:Y:S05]  /*2050*/  BSYNC.RECONVERGENT B1 ;  /* 0x0000000000017941 */ /* 0x000fea0003800200 */
.L_x_13:
[----:B------:R-:W-:Y:S02]  /*2060*/  IMAD.MOV.U32 R18, RZ, RZ, R0 ;  /* 0x000000ffff127224 */ /* 0x000fe400078e0000 */
[----:B------:R-:W-:-:S04]  /*2070*/  IMAD.MOV.U32 R19, RZ, RZ, 0x0 ;  /* 0x00000000ff137424 */ /* 0x000fc800078e00ff */
[----:B------:R-:W-:Y:S05]  /*2080*/  RET.REL.NODEC R18 `(latin_hypercube_f64) ;  /* 0xffffffdc12dc7950 */ /* 0x000fea0003c3ffff */
.L_x_18:
[----:B------:R-:W-:-:S00]  /*2090*/  BRA `(.L_x_18) ;  /* 0xfffffffc00fc7947 */ /* 0x000fc0000383ffff */
[----:B------:R-:W-:-:S00]  /*20a0*/  NOP ;  /* 0x0000000000007918 */ /* 0x000fc00000000000 */
        /* <DEDUP_REMOVED lines=13> */
.L_x_78:


//--------------------- .text.latin_hypercube_f32 --------------------------
	.section	.text.latin_hypercube_f32,"ax",@progbits
	.align	128
        .global         latin_hypercube_f32
        .type           latin_hypercube_f32,@function
        .size           latin_hypercube_f32,(.L_x_79 - latin_hypercube_f32)
        .other          latin_hypercube_f32,@"STO_CUDA_ENTRY STV_DEFAULT"
latin_hypercube_f32:
.text.latin_hypercube_f32:
        /* <DEDUP_REMOVED lines=15> */
.L_x_21:
[----:B------:R-:W-:-:S05]  /*00f0*/  IMAD R4, R3, 0x4, R0 ;  /* 0x0000000403047824 */ /* 0x000fca00078e0200 */
[----:B------:R1:W-:Y:S02]  /*0100*/  STS [R4], R3 ;  /* 0x0000000304007388 */ /* 0x0003e40000000800 */
[----:B-1----:R-:W-:-:S05]  /*0110*/  IMAD.IADD R3, R6, 0x1, R3 ;  /* 0x0000000106037824 */ /* 0x002fca00078e0203 */
[----:B------:R-:W-:-:S13]  /*0120*/  ISETP.GE.U32.AND P0, PT, R3, UR16, PT ;  /* 0x0000001003007c0c */ /* 0x000fda000bf06070 */
[----:B------:R-:W-:Y:S05]  /*0130*/  @!P0 BRA `(.L_x_21) ;  /* 0xfffffffc00ec8947 */ /* 0x000fea000383ffff */
.L_x_20:
[----:B------:R-:W-:Y:S05]  /*0140*/  BSYNC.RECONVERGENT B0 ;  /* 0x0000000000007941 */ /* 0x000fea0003800200 */
.L_x_19:
        /* <DEDUP_REMOVED lines=73> */
.L_x_25:
        /* <DEDUP_REMOVED lines=116> */
.L_x_24:
        /* <DEDUP_REMOVED lines=65> */
.L_x_26:
        /* <DEDUP_REMOVED lines=20> */
.L_x_23:
[----:B0-----:R-:W-:Y:S05]  /*1270*/  BSYNC.RECONVERGENT B0 ;  /* 0x0000000000007941 */ /* 0x001fea0003800200 */
.L_x_22:
[----:B------:R-:W-:Y:S01]  /*1280*/  BAR.SYNC.DEFER_BLOCKING 0x0 ;  /* 0x0000000000007b1d */ /* 0x000fe20000010000 */
[----:B------:R-:W-:-:S13]  /*1290*/  ISETP.GE.U32.AND P0, PT, R2, UR16, PT ;  /* 0x0000001002007c0c */ /* 0x000fda000bf06070 */
[----:B------:R-:W-:Y:S05]  /*12a0*/  @P0 EXIT ;  /* 0x000000000000094d */ /* 0x000fea0003800000 */
[----:B------:R-:W0:Y:S01]  /*12b0*/  S2UR UR5, SR_CgaCtaId ;  /* 0x00000000000579c3 */ /* 0x000e220000008800 */
[----:B----4-:R-:W-:Y:S01]  /*12c0*/  I2FP.F32.U32 R3, UR16 ;  /* 0x0000001000037c45 */ /* 0x010fe20008201000 */
[----:B------:R-:W-:Y:S01]  /*12d0*/  UMOV UR4, 0x400 ;  /* 0x0000040000047882 */ /* 0x000fe20000000000 */
[----:B------:R-:W1:Y:S01]  /*12e0*/  LDCU UR6, c[0x0][0x360] ;  /* 0x00006c00ff0677ac */ /* 0x000e620008000800 */
[----:B------:R-:W4:Y:S04]  /*12f0*/  LDCU.64 UR8, c[0x0][0x358] ;  /* 0x00006b00ff0877ac */ /* 0x000f280008000a00 */
[----:B------:R-:W5:Y:S08]  /*1300*/  LDC R11, c[0x0][0x388] ;  /* 0x0000e200ff0b7b82 */ /* 0x000f700000000800 */
[----:B--23--:R-:W2:Y:S08]  /*1310*/  LDC.64 R4, c[0x0][0x390] ;  /* 0x0000e400ff047b82 */ /* 0x00ceb00000000a00 */
[----:B------:R-:W3:Y:S01]  /*1320*/  LDC.64 R6, c[0x0][0x380] ;  /* 0x0000e000ff067b82 */ /* 0x000ee20000000a00 */
[----:B0-----:R-:W-:-:S07]  /*1330*/  ULEA UR4, UR5, UR4, 0x18 ;  /* 0x0000000405047291 */ /* 0x001fce000f8ec0ff */
[----:B-1--4-:R-:W0:Y:S05]  /*1340*/  LDC.64 R8, c[0x0][0x388] ;  /* 0x0000e200ff087b82 */ /* 0x012e2a0000000a00 */
.L_x_31:
[----:B-----5:R-:W-:Y:S01]  /*1350*/  IMAD R19, R11, UR15, R2 ;  /* 0x0000000f0b137c24 */ /* 0x020fe2000f8e0202 */
[----:B------:R-:W-:Y:S01]  /*1360*/  LEA R10, R2, UR4, 0x2 ;  /* 0x00000004020a7c11 */ /* 0x000fe2000f8e10ff */
[----:B-1----:R-:W1:Y:S01]  /*1370*/  MUFU.RCP R18, R3 ;  /* 0x0000000300127308 */ /* 0x002e620000001000 */
[----:B------:R-:W-:Y:S01]  /*1380*/  BSSY.RECONVERGENT B0, `(.L_x_27) ;  /* 0x0000041000007945 */ /* 0x000fe20003800200 */
[----:B--2---:R-:W-:-:S03]  /*1390*/  IMAD.WIDE.U32 R14, R19, 0x7f4a7c15, R4 ;  /* 0x7f4a7c15130e7825 */ /* 0x004fc600078e0004 */
[----:B------:R-:W2:Y:S01]  /*13a0*/  LDS R10, [R10] ;  /* 0x000000000a0a7984 */ /* 0x000ea20000000800 */
[----:B------:R-:W-:Y:S01]  /*13b0*/  IMAD R19, R19, -0x61c88647, R15 ;  /* 0x9e3779b913137824 */ /* 0x000fe200078e020f */
[----:B------:R-:W-:-:S04]  /*13c0*/  IADD3 R0, P0, PT, R14, 0x1, RZ ;  /* 0x000000010e007810 */ /* 0x000fc80007f1e0ff */
[--C-:B------:R-:W-:Y:S01]  /*13d0*/  SHF.R.U32.HI R16, RZ, 0x1e, R19.reuse ;  /* 0x0000001eff107819 */ /* 0x100fe20000011613 */
[--C-:B------:R-:W-:Y:S01]  /*13e0*/  IMAD.X R15, RZ, RZ, R19.reuse, P0 ;  /* 0x000000ffff0f7224 */ /* 0x100fe200000e0613 */
[----:B------:R-:W-:Y:S02]  /*13f0*/  SHF.R.U64 R13, R14, 0x1e, R19 ;  /* 0x0000001e0e0d7819 */ /* 0x000fe40000001213 */
[----:B------:R-:W-:Y:S02]  /*1400*/  LOP3.LUT R16, R16, R19, RZ, 0x3c, !PT ;  /* 0x0000001310107212 */ /* 0x000fe400078e3cff */
[--C-:B------:R-:W-:Y:S02]  /*1410*/  SHF.R.U32.HI R12, RZ, 0x1e, R15.reuse ;  /* 0x0000001eff0c7819 */ /* 0x100fe4000001160f */
[----:B------:R-:W-:Y:S01]  /*1420*/  LOP3.LUT R13, R13, R14, RZ, 0x3c, !PT ;  /* 0x0000000e0d0d7212 */ /* 0x000fe200078e3cff */
[----:B------:R-:W-:Y:S01]  /*1430*/  IMAD R16, R16, 0x1ce4e5b9, RZ ;  /* 0x1ce4e5b910107824 */ /* 0x000fe200078e02ff */
[----:B------:R-:W-:-:S02]  /*1440*/  SHF.R.U64 R21, R0, 0x1e, R15 ;  /* 0x0000001e00157819 */ /* 0x000fc4000000120f */
[----:B------:R-:W-:Y:S01]  /*1450*/  LOP3.LUT R17, R12, R15, RZ, 0x3c, !PT ;  /* 0x0000000f0c117212 */ /* 0x000fe200078e3cff */
[----:B------:R-:W-:Y:S01]  /*1460*/  IMAD R23, R13, -0x40a7b893, R16 ;  /* 0xbf58476d0d177824 */ /* 0x000fe200078e0210 */
[----:B------:R-:W-:Y:S01]  /*1470*/  LOP3.LUT R16, R21, R0, RZ, 0x3c, !PT ;  /* 0x0000000015107212 */ /* 0x000fe200078e3cff */
[----:B------:R-:W-:Y:S01]  /*1480*/  IMAD.WIDE.U32 R12, R13, 0x1ce4e5b9, RZ ;  /* 0x1ce4e5b90d0c7825 */ /* 0x000fe200078e00ff */
[----:B------:R-:W-:Y:S02]  /*1490*/  ISETP.NE.U32.AND P1, PT, R0, RZ, PT ;  /* 0x000000ff0000720c */ /* 0x000fe40003f25070 */
[----:B------:R-:W-:Y:S01]  /*14a0*/  ISETP.NE.U32.AND P0, PT, R14, RZ, PT ;  /* 0x000000ff0e00720c */ /* 0x000fe20003f05070 */
[----:B------:R-:W-:Y:S01]  /*14b0*/  IMAD R17, R17, 0x1ce4e5b9, RZ ;  /* 0x1ce4e5b911117824 */ /* 0x000fe200078e02ff */
[----:B------:R-:W-:Y:S01]  /*14c0*/  ISETP.NE.AND.EX P1, PT, R15, RZ, PT, P1 ;  /* 0x000000ff0f00720c */ /* 0x000fe20003f25310 */
[----:B------:R-:W-:Y:S01]  /*14d0*/  IMAD.IADD R21, R13, 0x1, R23 ;  /* 0x000000010d157824 */ /* 0x000fe200078e0217 */
[----:B------:R-:W-:Y:S01]  /*14e0*/  ISETP.NE.AND.EX P0, PT, R19, RZ, PT, P0 ;  /* 0x000000ff1300720c */ /* 0x000fe20003f05300 */
[----:B------:R-:W-:-:S02]  /*14f0*/  IMAD R13, R16, -0x40a7b893, R17 ;  /* 0xbf58476d100d7824 */ /* 0x000fc400078e0211 */
[----:B------:R-:W-:Y:S01]  /*1500*/  IMAD.WIDE.U32 R16, R16, 0x1ce4e5b9, RZ ;  /* 0x1ce4e5b910107825 */ /* 0x000fe200078e00ff */
[----:B------:R-:W-:-:S03]  /*1510*/  SHF.R.U32.HI R20, RZ, 0x1b, R21 ;  /* 0x0000001bff147819 */ /* 0x000fc60000011615 */
[----:B------:R-:W-:Y:S01]  /*1520*/  IMAD.IADD R13, R17, 0x1, R13 ;  /* 0x00000001110d7824 */ /* 0x000fe200078e020d */
[----:B------:R-:W-:Y:S02]  /*1530*/  LOP3.LUT R17, R20, R21, RZ, 0x3c, !PT ;  /* 0x0000001514117212 */ /* 0x000fe400078e3cff */
[----:B------:R-:W-:Y:S02]  /*1540*/  SHF.R.U64 R21, R12, 0x1b, R21 ;  /* 0x0000001b0c157819 */ /* 0x000fe40000001215 */
[--C-:B------:R-:W-:Y:S01]  /*1550*/  SHF.R.U32.HI R20, RZ, 0x1b, R13.reuse ;  /* 0x0000001bff147819 */ /* 0x100fe2000001160d */
[----:B------:R-:W-:Y:S01]  /*1560*/  IMAD R25, R17, 0x133111eb, RZ ;  /* 0x133111eb11197824 */ /* 0x000fe200078e02ff */
[----:B------:R-:W-:Y:S01]  /*1570*/  LOP3.LUT R12, R21, R12, RZ, 0x3c, !PT ;  /* 0x0000000c150c7212 */ /* 0x000fe200078e3cff */
[----:B-1----:R-:W-:Y:S01]  /*1580*/  FFMA R21, -R3, R18, 1 ;  /* 0x3f80000003157423 */ /* 0x002fe20000000112 */
[----:B------:R-:W-:Y:S02]  /*1590*/  LOP3.LUT R17, R20, R13, RZ, 0x3c, !PT ;  /* 0x0000000d14117212 */ /* 0x000fe400078e3cff */
[----:B------:R-:W-:Y:S01]  /*15a0*/  SHF.R.U64 R23, R16, 0x1b, R13 ;  /* 0x0000001b10177819 */ /* 0x000fe2000000120d */
[C---:B------:R-:W-:Y:S01]  /*15b0*/  IMAD R25, R12.reuse, -0x6b2fb645, R25 ;  /* 0x94d049bb0c197824 */ /* 0x040fe200078e0219 */
[----:B--2---:R-:W-:Y:S01]  /*15c0*/  I2FP.F32.U32 R0, R10 ;  /* 0x0000000a00007245 */ /* 0x004fe20000201000 */
[----:B------:R-:W-:Y:S01]  /*15d0*/  IMAD.WIDE.U32 R12, R12, 0x133111eb, RZ ;  /* 0x133111eb0c0c7825 */ /* 0x000fe200078e00ff */
[----:B------:R-:W-:-:S03]  /*15e0*/  LOP3.LUT R16, R23, R16, RZ, 0x3c, !PT ;  /* 0x0000001017107212 */ /* 0x000fc600078e3cff */
[----:B------:R-:W-:Y:S01]  /*15f0*/  FFMA R21, R18, R21, R18 ;  /* 0x0000001512157223 */ /* 0x000fe20000000012 */
[----:B------:R-:W1:Y:S01]  /*1600*/  FCHK P2, R0, R3 ;  /* 0x0000000300007302 */ /* 0x000e620000040000 */
[----:B------:R-:W-:Y:S02]  /*1610*/  IMAD R17, R17, 0x133111eb, RZ ;  /* 0x133111eb11117824 */ /* 0x000fe400078e02ff */
[----:B------:R-:W-:Y:S02]  /*1620*/  IMAD.IADD R13, R13, 0x1, R25 ;  /* 0x000000010d0d7824 */ /* 0x000fe400078e0219 */
[C---:B------:R-:W-:Y:S02]  /*1630*/  IMAD R25, R16.reuse, -0x6b2fb645, R17 ;  /* 0x94d049bb10197824 */ /* 0x040fe400078e0211 */
[----:B------:R-:W-:Y:S01]  /*1640*/  IMAD.WIDE.U32 R16, R16, 0x133111eb, RZ ;  /* 0x133111eb10107825 */ /* 0x000fe200078e00ff */
[--C-:B------:R-:W-:Y:S02]  /*1650*/  SHF.R.U64 R23, R12, 0x1f, R13.reuse ;  /* 0x0000001f0c177819 */ /* 0x100fe4000000120d */
[----:B------:R-:W-:Y:S01]  /*1660*/  SHF.R.U32.HI R20, RZ, 0x1f, R13 ;  /* 0x0000001fff147819 */ /* 0x000fe2000001160d */
[----:B------:R-:W-:Y:S01]  /*1670*/  IMAD.IADD R18, R17, 0x1, R25 ;  /* 0x0000000111127824 */ /* 0x000fe200078e0219 */
[----:B------:R-:W-:Y:S01]  /*1680*/  LOP3.LUT R19, R23, R12, RZ, 0x3c, !PT ;  /* 0x0000000c17137212 */ /* 0x000fe200078e3cff */
[----:B------:R-:W-:Y:S01]  /*1690*/  FFMA R12, R0, R21, RZ ;  /* 0x00000015000c7223 */ /* 0x000fe200000000ff */
[----:B------:R-:W-:-:S02]  /*16a0*/  LOP3.LUT R20, R20, R13, RZ, 0x3c, !PT ;  /* 0x0000000d14147212 */ /* 0x000fc400078e3cff */
[----:B------:R-:W-:Y:S01]  /*16b0*/  SHF.R.U64 R15, R16, 0x1f, R18 ;  /* 0x0000001f100f7819 */ /* 0x000fe20000001212 */
[----:B------:R-:W-:Y:S01]  /*16c0*/  FFMA R14, -R3, R12, R0 ;  /* 0x0000000c030e7223 */ /* 0x000fe20000000100 */
[----:B------:R-:W-:Y:S02]  /*16d0*/  SHF.R.U32.HI R17, RZ, 0x1f, R18 ;  /* 0x0000001fff117819 */ /* 0x000fe40000011612 */
[----:B------:R-:W-:Y:S01]  /*16e0*/  LOP3.LUT R16, R15, R16, RZ, 0x3c, !PT ;  /* 0x000000100f107212 */ /* 0x000fe200078e3cff */
[----:B------:R-:W-:Y:S01]  /*16f0*/  FFMA R12, R21, R14, R12 ;  /* 0x0000000e150c7223 */ /* 0x000fe2000000000c */
[----:B------:R-:W-:Y:S02]  /*1700*/  LOP3.LUT R15, R17, R18, RZ, 0x3c, !PT ;  /* 0x00000012110f7212 */ /* 0x000fe400078e3cff */
[----:B------:R-:W-:Y:S02]  /*1710*/  SEL R13, R19, 0x1, P0 ;  /* 0x00000001130d7807 */ /* 0x000fe40000000000 */
[----:B------:R-:W-:-:S02]  /*1720*/  SEL R14, R20, RZ, P0 ;  /* 0x000000ff140e7207 */ /* 0x000fc40000000000 */
[----:B------:R-:W-:Y:S02]  /*1730*/  SEL R16, R16, 0x1, P1 ;  /* 0x0000000110107807 */ /* 0x000fe40000800000 */
[----:B------:R-:W-:Y:S01]  /*1740*/  SEL R15, R15, RZ, P1 ;  /* 0x000000ff0f0f7207 */ /* 0x000fe20000800000 */
[----:B-1----:R-:W-:Y:S06]  /*1750*/  @!P2 BRA `(.L_x_28) ;  /* 0x00000000000ca947 */ /* 0x002fec0003800000 */
[----:B------:R-:W-:-:S07]  /*1760*/  MOV R18, 0x1780 ;  /* 0x0000178000127802 */ /* 0x000fce0000000f00 */
[----:B0--3--:R-:W-:Y:S05]  /*1770*/  CALL.REL.NOINC `($__internal_1_$__cuda_sm3x_div_rn_noftz_f32_slowpath) ;  /* 0x0000000000887944 */ /* 0x009fea0003c00000 */
[----:B------:R-:W-:-:S07]  /*1780*/  IMAD.MOV.U32 R12, RZ, RZ, R0 ;  /* 0x000000ffff0c7224 */ /* 0x000fce00078e0000 */
.L_x_28:
[----:B------:R-:W-:Y:S05]  /*1790*/  BSYNC.RECONVERGENT B0 ;  /* 0x0000000000007941 */ /* 0x000fea0003800200 */
.L_x_27:
[----:B------:R-:W1:Y:S01]  /*17a0*/  MUFU.RCP R0, R3 ;  /* 0x0000000300007308 */ /* 0x000e620000001000 */
[----:B------:R-:W-:Y:S01]  /*17b0*/  VIADD R10, R10, 0x1 ;  /* 0x000000010a0a7836 */ /* 0x000fe20000000000 */
[----:B------:R-:W-:Y:S04]  /*17c0*/  BSSY.RECONVERGENT B0, `(.L_x_29) ;  /* 0x000000d000007945 */ /* 0x000fe80003800200 */
[----:B------:R-:W-:-:S04]  /*17d0*/  I2FP.F32.U32 R18, R10 ;  /* 0x0000000a00127245 */ /* 0x000fc80000201000 */
[----:B------:R-:W2:Y:S01]  /*17e0*/  FCHK P0, R18, R3 ;  /* 0x0000000312007302 */ /* 0x000ea20000000000 */
[----:B-1----:R-:W-:-:S04]  /*17f0*/  FFMA R17, -R3, R0, 1 ;  /* 0x3f80000003117423 */ /* 0x002fc80000000100 */
[----:B------:R-:W-:-:S04]  /*1800*/  FFMA R0, R0, R17, R0 ;  /* 0x0000001100007223 */ /* 0x000fc80000000000 */
[----:B------:R-:W-:-:S04]  /*1810*/  FFMA R10, R0, R18, RZ ;  /* 0x00000012000a7223 */ /* 0x000fc800000000ff */
[----:B------:R-:W-:-:S04]  /*1820*/  FFMA R17, -R3, R10, R18 ;  /* 0x0000000a03117223 */ /* 0x000fc80000000112 */
[----:B------:R-:W-:Y:S01]  /*1830*/  FFMA R17, R0, R17, R10 ;  /* 0x0000001100117223 */ /* 0x000fe2000000000a */
[----:B--2---:R-:W-:Y:S06]  /*1840*/  @!P0 BRA `(.L_x_30) ;  /* 0x0000000000108947 */ /* 0x004fec0003800000 */
[----:B------:R-:W-:Y:S01]  /*1850*/  IMAD.MOV.U32 R0, RZ, RZ, R18 ;  /* 0x000000ffff007224 */ /* 0x000fe200078e0012 */
[----:B------:R-:W-:-:S07]  /*1860*/  MOV R18, 0x1880 ;  /* 0x0000188000127802 */ /* 0x000fce0000000f00 */
[----:B0--3--:R-:W-:Y:S05]  /*1870*/  CALL.REL.NOINC `($__internal_1_$__cuda_sm3x_div_rn_noftz_f32_slowpath) ;  /* 0x0000000000487944 */ /* 0x009fea0003c00000 */
[----:B------:R-:W-:-:S07]  /*1880*/  IMAD.MOV.U32 R17, RZ, RZ, R0 ;  /* 0x000000ffff117224 */ /* 0x000fce00078e0000 */
.L_x_30:
[----:B------:R-:W-:Y:S05]  /*1890*/  BSYNC.RECONVERGENT B0 ;  /* 0x0000000000007941 */ /* 0x000fea0003800200 */
.L_x_29:
[----:B------:R-:W-:Y:S01]  /*18a0*/  IADD3 R13, P0, PT, R16, R13, RZ ;  /* 0x0000000d100d7210 */ /* 0x000fe20007f1e0ff */
[----:B------:R-:W-:-:S04]  /*18b0*/  FADD R0, R17, -R12 ;  /* 0x8000000c11007221 */ /* 0x000fc80000000000 */
[----:B------:R-:W-:-:S05]  /*18c0*/  IMAD.X R14, R15, 0x1, R14, P0 ;  /* 0x000000010f0e7824 */ /* 0x000fca00000e060e */
[--C-:B------:R-:W-:Y:S01]  /*18d0*/  SHF.R.U64 R18, R13, 0xb, R14.reuse ;  /* 0x0000000b0d127819 */ /* 0x100fe2000000120e */
[C---:B0-----:R-:W-:Y:S01]  /*18e0*/  IMAD R13, R2.reuse, R9, UR15 ;  /* 0x0000000f020d7e24 */ /* 0x041fe2000f8e0209 */
[----:B------:R-:W-:Y:S01]  /*18f0*/  SHF.R.U32.HI R19, RZ, 0xb, R14 ;  /* 0x0000000bff137819 */ /* 0x000fe2000001160e */
[----:B------:R-:W-:Y:S02]  /*1900*/  VIADD R2, R2, UR6 ;  /* 0x0000000602027c36 */ /* 0x000fe40008000000 */
[----:B---3--:R-:W-:Y:S01]  /*1910*/  IMAD.WIDE.U32 R16, R13, 0x4, R6 ;  /* 0x000000040d107825 */ /* 0x008fe200078e0006 */
[----:B------:R-:W0:Y:S02]  /*1920*/  I2F.F64.U64 R14, R18 ;  /* 0x00000012000e7312 */ /* 0x000e240000301800 */
[----:B------:R-:W-:Y:S01]  /*1930*/  ISETP.GE.U32.AND P0, PT, R2, R8, PT ;  /* 0x000000080200720c */ /* 0x000fe20003f06070 */
[----:B0-----:R-:W-:-:S10]  /*1940*/  DMUL R14, R14, 1.1102230246251565404e-16 ;  /* 0x3ca000000e0e7828 */ /* 0x001fd40000000000 */
[----:B------:R-:W0:Y:S02]  /*1950*/  F2F.F32.F64 R15, R14 ;  /* 0x0000000e000f7310 */ /* 0x000e240000301000 */
[----:B0-----:R-:W-:-:S05]  /*1960*/  FFMA R13, R15, R0, R12 ;  /* 0x000000000f0d7223 */ /* 0x001fca000000000c */
[----:B------:R1:W-:Y:S01]  /*1970*/  STG.E desc[UR8][R16.64], R13 ;  /* 0x0000000d10007986 */ /* 0x0003e2000c101908 */
[----:B------:R-:W-:Y:S05]  /*1980*/  @!P0 BRA `(.L_x_31) ;  /* 0xfffffff800708947 */ /* 0x000fea000383ffff */
[----:B------:R-:W-:Y:S05]  /*1990*/  EXIT ;  /* 0x000000000000794d */ /* 0x000fea0003800000 */
        .weak           $__internal_1_$__cuda_sm3x_div_rn_noftz_f32_slowpath
        .type           $__internal_1_$__cuda_sm3x_div_rn_noftz_f32_slowpath,@function
        .size           $__internal_1_$__cuda_sm3x_div_rn_noftz_f32_slowpath,(.L_x_79 - $__internal_1_$__cuda_sm3x_div_rn_noftz_f32_slowpath)
$__internal_1_$__cuda_sm3x_div_rn_noftz_f32_slowpath:
[--C-:B------:R-:W-:Y:S01]  /*19a0*/  SHF.R.U32.HI R17, RZ, 0x17, R3.reuse ;  /* 0x00000017ff117819 */ /* 0x100fe20000011603 */
[----:B------:R-:W-:Y:S01]  /*19b0*/  BSSY.RECONVERGENT B1, `(.L_x_32) ;  /* 0x0000063000017945 */ /* 0x000fe20003800200 */
[----:B------:R-:W-:Y:S01]  /*19c0*/  SHF.R.U32.HI R19, RZ, 0x17, R0 ;  /* 0x00000017ff137819 */ /* 0x000fe20000011600 */
[----:B------:R-:W-:Y:S01]  /*19d0*/  IMAD.MOV.U32 R21, RZ, RZ, R3 ;  /* 0x000000ffff157224 */ /* 0x000fe200078e0003 */
[----:B------:R-:W-:Y:S02]  /*19e0*/  LOP3.LUT R17, R17, 0xff, RZ, 0xc0, !PT ;  /* 0x000000ff11117812 */ /* 0x000fe400078ec0ff */
[----:B------:R-:W-:-:S03]  /*19f0*/  LOP3.LUT R22, R19, 0xff, RZ, 0xc0, !PT ;  /* 0x000000ff13167812 */ /* 0x000fc600078ec0ff */
[----:B------:R-:W-:Y:S02]  /*1a00*/  VIADD R23, R17, 0xffffffff ;  /* 0xffffffff11177836 */ /* 0x000fe40000000000 */
[----:B------:R-:W-:-:S03]  /*1a10*/  VIADD R20, R22, 0xffffffff ;  /* 0xffffffff16147836 */ /* 0x000fc60000000000 */
[----:B------:R-:W-:-:S04]  /*1a20*/  ISETP.GT.U32.AND P0, PT, R23, 0xfd, PT ;  /* 0x000000fd1700780c */ /* 0x000fc80003f04070 */
[----:B------:R-:W-:-:S13]  /*1a30*/  ISETP.GT.U32.OR P0, PT, R20, 0xfd, P0 ;  /* 0x000000fd1400780c */ /* 0x000fda0000704470 */
[----:B------:R-:W-:Y:S01]  /*1a40*/  @!P0 IMAD.MOV.U32 R19, RZ, RZ, RZ ;  /* 0x000000ffff138224 */ /* 0x000fe200078e00ff */
[----:B------:R-:W-:Y:S06]  /*1a50*/  @!P0 BRA `(.L_x_33) ;  /* 0x00000000005c8947 */ /* 0x000fec0003800000 */
[----:B------:R-:W-:Y:S02]  /*1a60*/  FSETP.GTU.FTZ.AND P0, PT, |R0|, +INF , PT ;  /* 0x7f8000000000780b */ /* 0x000fe40003f1c200 */
[----:B------:R-:W-:-:S04]  /*1a70*/  FSETP.GTU.FTZ.AND P1, PT, |R3|, +INF , PT ;  /* 0x7f8000000300780b */ /* 0x000fc80003f3c200 */
[----:B------:R-:W-:-:S13]  /*1a80*/  PLOP3.LUT P0, PT, P0, P1, PT, 0xf8, 0x8f ;  /* 0x00000000008f781c */ /* 0x000fda0000703f70 */
[----:B------:R-:W-:Y:S05]  /*1a90*/  @P0 BRA `(.L_x_34) ;  /* 0x00000004004c0947 */ /* 0x000fea0003800000 */
[----:B------:R-:W-:-:S13]  /*1aa0*/  LOP3.LUT P0, RZ, R21, 0x7fffffff, R0, 0xc8, !PT ;  /* 0x7fffffff15ff7812 */ /* 0x000fda000780c800 */
[----:B------:R-:W-:Y:S05]  /*1ab0*/  @!P0 BRA `(.L_x_35) ;  /* 0x00000004003c8947 */ /* 0x000fea0003800000 */
[C---:B------:R-:W-:Y:S02]  /*1ac0*/  FSETP.NEU.FTZ.AND P2, PT, |R0|.reuse, +INF , PT ;  /* 0x7f8000000000780b */ /* 0x040fe40003f5d200 */
[----:B------:R-:W-:Y:S02]  /*1ad0*/  FSETP.NEU.FTZ.AND P1, PT, |R3|, +INF , PT ;  /* 0x7f8000000300780b */ /* 0x000fe40003f3d200 */
[----:B------:R-:W-:-:S11]  /*1ae0*/  FSETP.NEU.FTZ.AND P0, PT, |R0|, +INF , PT ;  /* 0x7f8000000000780b */ /* 0x000fd60003f1d200 */
[----:B------:R-:W-:Y:S05]  /*1af0*/  @!P1 BRA !P2, `(.L_x_35) ;  /* 0x00000004002c9947 */ /* 0x000fea0005000000 */
[----:B------:R-:W-:-:S04]  /*1b00*/  LOP3.LUT P2, RZ, R0, 0x7fffffff, RZ, 0xc0, !PT ;  /* 0x7fffffff00ff7812 */ /* 0x000fc8000784c0ff */
[----:B------:R-:W-:-:S13]  /*1b10*/  PLOP3.LUT P1, PT, P1, P2, PT, 0x2f, 0xf2 ;  /* 0x0000000000f2781c */ /* 0x000fda0000f24577 */
[----:B------:R-:W-:Y:S05]  /*1b20*/  @P1 BRA `(.L_x_36) ;  /* 0x0000000400181947 */ /* 0x000fea0003800000 */
[----:B------:R-:W-:-:S04]  /*1b30*/  LOP3.LUT P1, RZ, R21, 0x7fffffff, RZ, 0xc0, !PT ;  /* 0x7fffffff15ff7812 */ /* 0x000fc8000782c0ff */
[----:B------:R-:W-:-:S13]  /*1b40*/  PLOP3.LUT P0, PT, P0, P1, PT, 0x2f, 0xf2 ;  /* 0x0000000000f2781c */ /* 0x000fda0000702577 */
[----:B------:R-:W-:Y:S05]  /*1b50*/  @P0 BRA `(.L_x_37) ;  /* 0x0000000400000947 */ /* 0x000fea0003800000 */
[----:B------:R-:W-:Y:S02]  /*1b60*/  ISETP.GE.AND P0, PT, R20, RZ, PT ;  /* 0x000000ff1400720c */ /* 0x000fe40003f06270 */
[----:B------:R-:W-:-:S11]  /*1b70*/  ISETP.GE.AND P1, PT, R23, RZ, PT ;  /* 0x000000ff1700720c */ /* 0x000fd60003f26270 */
[----:B------:R-:W-:Y:S02]  /*1b80*/  @P0 IMAD.MOV.U32 R19, RZ, RZ, RZ ;  /* 0x000000ffff130224 */ /* 0x000fe400078e00ff */
[----:B------:R-:W-:Y:S01]  /*1b90*/  @!P0 FFMA R0, R0, 1.84467440737095516160e+19, RZ ;  /* 0x5f80000000008823 */ /* 0x000fe200000000ff */
[----:B------:R-:W-:Y:S02]  /*1ba0*/  @!P0 IMAD.MOV.U32 R19, RZ, RZ, -0x40 ;  /* 0xffffffc0ff138424 */ /* 0x000fe400078e00ff */
[----:B------:R-:W-:Y:S02]  /*1bb0*/  @!P1 FFMA R21, R3, 1.84467440737095516160e+19, RZ ;  /* 0x5f80000003159823 */ /* 0x000fe400000000ff */
[----:B------:R-:W-:-:S07]  /*1bc0*/  @!P1 VIADD R19, R19, 0x40 ;  /* 0x0000004013139836 */ /* 0x000fce0000000000 */
.L_x_33:
[----:B------:R-:W-:Y:S01]  /*1bd0*/  LEA R20, R17, 0xc0800000, 0x17 ;  /* 0xc080000011147811 */ /* 0x000fe200078eb8ff */
[----:B------:R-:W-:Y:S04]  /*1be0*/  BSSY.RECONVERGENT B2, `(.L_x_38) ;  /* 0x0000036000027945 */ /* 0x000fe80003800200 */
[----:B------:R-:W-:Y:S02]  /*1bf0*/  IMAD.IADD R24, R21, 0x1, -R20 ;  /* 0x0000000115187824 */ /* 0x000fe400078e0a14 */
[----:B------:R-:W-:Y:S02]  /*1c00*/  VIADD R20, R22, 0xffffff81 ;  /* 0xffffff8116147836 */ /* 0x000fe40000000000 */
[----:B------:R-:W0:Y:S01]  /*1c10*/  MUFU.RCP R21, R24 ;  /* 0x0000001800157308 */ /* 0x000e220000001000 */
[----:B------:R-:W-:Y:S01]  /*1c20*/  FADD.FTZ R23, -R24, -RZ ;  /* 0x800000ff18177221 */ /* 0x000fe20000010100 */
[C---:B------:R-:W-:Y:S01]  /*1c30*/  IMAD R0, R20.reuse, -0x800000, R0 ;  /* 0xff80000014007824 */ /* 0x040fe200078e0200 */
[----:B------:R-:W-:-:S05]  /*1c40*/  IADD3 R20, PT, PT, R20, 0x7f, -R17 ;  /* 0x0000007f14147810 */ /* 0x000fca0007ffe811 */
[----:B------:R-:W-:Y:S02]  /*1c50*/  IMAD.IADD R20, R20, 0x1, R19 ;  /* 0x0000000114147824 */ /* 0x000fe400078e0213 */
[----:B0-----:R-:W-:-:S04]  /*1c60*/  FFMA R22, R21, R23, 1 ;  /* 0x3f80000015167423 */ /* 0x001fc80000000017 */
[----:B------:R-:W-:-:S04]  /*1c70*/  FFMA R21, R21, R22, R21 ;  /* 0x0000001615157223 */ /* 0x000fc80000000015 */
[----:B------:R-:W-:-:S04]  /*1c80*/  FFMA R22, R0, R21, RZ ;  /* 0x0000001500167223 */ /* 0x000fc800000000ff */
[----:B------:R-:W-:-:S04]  /*1c90*/  FFMA R25, R23, R22, R0 ;  /* 0x0000001617197223 */ /* 0x000fc80000000000 */
[----:B------:R-:W-:-:S04]  /*1ca0*/  FFMA R22, R21, R25, R22 ;  /* 0x0000001915167223 */ /* 0x000fc80000000016 */
[----:B------:R-:W-:-:S04]  /*1cb0*/  FFMA R23, R23, R22, R0 ;  /* 0x0000001617177223 */ /* 0x000fc80000000000 */
[----:B------:R-:W-:-:S05]  /*1cc0*/  FFMA R0, R21, R23, R22 ;  /* 0x0000001715007223 */ /* 0x000fca0000000016 */
[----:B------:R-:W-:-:S04]  /*1cd0*/  SHF.R.U32.HI R17, RZ, 0x17, R0 ;  /* 0x00000017ff117819 */ /* 0x000fc80000011600 */
[----:B------:R-:W-:-:S05]  /*1ce0*/  LOP3.LUT R17, R17, 0xff, RZ, 0xc0, !PT ;  /* 0x000000ff11117812 */ /* 0x000fca00078ec0ff */
[----:B------:R-:W-:-:S04]  /*1cf0*/  IMAD.IADD R24, R17, 0x1, R20 ;  /* 0x0000000111187824 */ /* 0x000fc800078e0214 */
[----:B------:R-:W-:-:S05]  /*1d00*/  VIADD R17, R24, 0xffffffff ;  /* 0xffffffff18117836 */ /* 0x000fca0000000000 */
[----:B------:R-:W-:-:S13]  /*1d10*/  ISETP.GE.U32.AND P0, PT, R17, 0xfe, PT ;  /* 0x000000fe1100780c */ /* 0x000fda0003f06070 */
[----:B------:R-:W-:Y:S05]  /*1d20*/  @!P0 BRA `(.L_x_39) ;  /* 0x0000000000808947 */ /* 0x000fea0003800000 */
[----:B------:R-:W-:-:S13]  /*1d30*/  ISETP.GT.AND P0, PT, R24, 0xfe, PT ;  /* 0x000000fe1800780c */ /* 0x000fda0003f04270 */
[----:B------:R-:W-:Y:S05]  /*1d40*/  @P0 BRA `(.L_x_40) ;  /* 0x00000000006c0947 */ /* 0x000fea0003800000 */
[----:B------:R-:W-:-:S13]  /*1d50*/  ISETP.GE.AND P0, PT, R24, 0x1, PT ;  /* 0x000000011800780c */ /* 0x000fda0003f06270 */
[----:B------:R-:W-:Y:S05]  /*1d60*/  @P0 BRA `(.L_x_41) ;  /* 0x0000000000740947 */ /* 0x000fea0003800000 */
[----:B------:R-:W-:Y:S02]  /*1d70*/  ISETP.GE.AND P0, PT, R24, -0x18, PT ;  /* 0xffffffe81800780c */ /* 0x000fe40003f06270 */
[----:B------:R-:W-:-:S11]  /*1d80*/  LOP3.LUT R0, R0, 0x80000000, RZ, 0xc0, !PT ;  /* 0x8000000000007812 */ /* 0x000fd600078ec0ff */
[----:B------:R-:W-:Y:S05]  /*1d90*/  @!P0 BRA `(.L_x_41) ;  /* 0x0000000000688947 */ /* 0x000fea0003800000 */
[-CC-:B------:R-:W-:Y:S01]  /*1da0*/  FFMA.RZ R17, R21, R23.reuse, R22.reuse ;  /* 0x0000001715117223 */ /* 0x180fe2000000c016 */
[C---:B------:R-:W-:Y:S01]  /*1db0*/  VIADD R20, R24.reuse, 0x20 ;  /* 0x0000002018147836 */ /* 0x040fe20000000000 */
[C---:B------:R-:W-:Y:S02]  /*1dc0*/  ISETP.NE.AND P2, PT, R24.reuse, RZ, PT ;  /* 0x000000ff1800720c */ /* 0x040fe40003f45270 */
[----:B------:R-:W-:Y:S02]  /*1dd0*/  ISETP.NE.AND P1, PT, R24, RZ, PT ;  /* 0x000000ff1800720c */ /* 0x000fe40003f25270 */
[----:B------:R-:W-:Y:S01]  /*1de0*/  LOP3.LUT R19, R17, 0x7fffff, RZ, 0xc0, !PT ;  /* 0x007fffff11137812 */ /* 0x000fe200078ec0ff */
[CCC-:B------:R-:W-:Y:S01]  /*1df0*/  FFMA.RP R17, R21.reuse, R23.reuse, R22.reuse ;  /* 0x0000001715117223 */ /* 0x1c0fe20000008016 */
[----:B------:R-:W-:Y:S01]  /*1e00*/  FFMA.RM R22, R21, R23, R22 ;  /* 0x0000001715167223 */ /* 0x000fe20000004016 */
[----:B------:R-:W-:Y:S01]  /*1e10*/  IMAD.MOV R21, RZ, RZ, -R24 ;  /* 0x000000ffff157224 */ /* 0x000fe200078e0a18 */
[----:B------:R-:W-:-:S03]  /*1e20*/  LOP3.LUT R19, R19, 0x800000, RZ, 0xfc, !PT ;  /* 0x0080000013137812 */ /* 0x000fc600078efcff */
[----:B------:R-:W-:Y:S02]  /*1e30*/  FSETP.NEU.FTZ.AND P0, PT, R17, R22, PT ;  /* 0x000000161100720b */ /* 0x000fe40003f1d000 */
[----:B------:R-:W-:Y:S02]  /*1e40*/  SHF.L.U32 R20, R19, R20, RZ ;  /* 0x0000001413147219 */ /* 0x000fe400000006ff */
[----:B------:R-:W-:Y:S02]  /*1e50*/  SEL R22, R21, RZ, P2 ;  /* 0x000000ff15167207 */ /* 0x000fe40001000000 */
[----:B------:R-:W-:Y:S02]  /*1e60*/  ISETP.NE.AND P1, PT, R20, RZ, P1 ;  /* 0x000000ff1400720c */ /* 0x000fe40000f25270 */
[----:B------:R-:W-:Y:S02]  /*1e70*/  SHF.R.U32.HI R22, RZ, R22, R19 ;  /* 0x00000016ff167219 */ /* 0x000fe40000011613 */
[----:B------:R-:W-:-:S02]  /*1e80*/  PLOP3.LUT P0, PT, P0, P1, PT, 0xf8, 0x8f ;  /* 0x00000000008f781c */ /* 0x000fc40000703f70 */
[----:B------:R-:W-:Y:S02]  /*1e90*/  SHF.R.U32.HI R20, RZ, 0x1, R22 ;  /* 0x00000001ff147819 */ /* 0x000fe40000011616 */
[----:B------:R-:W-:-:S04]  /*1ea0*/  SEL R17, RZ, 0x1, !P0 ;  /* 0x00000001ff117807 */ /* 0x000fc80004000000 */
[----:B------:R-:W-:-:S04]  /*1eb0*/  LOP3.LUT R17, R17, 0x1, R20, 0xf8, !PT ;  /* 0x0000000111117812 */ /* 0x000fc800078ef814 */
[----:B------:R-:W-:-:S05]  /*1ec0*/  LOP3.LUT R17, R17, R22, RZ, 0xc0, !PT ;  /* 0x0000001611117212 */ /* 0x000fca00078ec0ff */
[----:B------:R-:W-:-:S05]  /*1ed0*/  IMAD.IADD R17, R20, 0x1, R17 ;  /* 0x0000000114117824 */ /* 0x000fca00078e0211 */
[----:B------:R-:W-:Y:S01]  /*1ee0*/  LOP3.LUT R0, R17, R0, RZ, 0xfc, !PT ;  /* 0x0000000011007212 */ /* 0x000fe200078efcff */
[----:B------:R-:W-:Y:S06]  /*1ef0*/  BRA `(.L_x_41) ;  /* 0x0000000000107947 */ /* 0x000fec0003800000 */
.L_x_40:
[----:B------:R-:W-:-:S04]  /*1f00*/  LOP3.LUT R0, R0, 0x80000000, RZ, 0xc0, !PT ;  /* 0x8000000000007812 */ /* 0x000fc800078ec0ff */
[----:B------:R-:W-:Y:S01]  /*1f10*/  LOP3.LUT R0, R0, 0x7f800000, RZ, 0xfc, !PT ;  /* 0x7f80000000007812 */ /* 0x000fe200078efcff */
[----:B------:R-:W-:Y:S06]  /*1f20*/  BRA `(.L_x_41) ;  /* 0x0000000000047947 */ /* 0x000fec0003800000 */
.L_x_39:
[----:B------:R-:W-:-:S07]  /*1f30*/  IMAD R0, R20, 0x800000, R0 ;  /* 0x0080000014007824 */ /* 0x000fce00078e0200 */
.L_x_41:
[----:B------:R-:W-:Y:S05]  /*1f40*/  BSYNC.RECONVERGENT B2 ;  /* 0x0000000000027941 */ /* 0x000fea0003800200 */
.L_x_38:
[----:B------:R-:W-:Y:S05]  /*1f50*/  BRA `(.L_x_42) ;  /* 0x0000000000207947 */ /* 0x000fea0003800000 */
.L_x_37:
[----:B------:R-:W-:-:S04]  /*1f60*/  LOP3.LUT R0, R21, 0x80000000, R0, 0x48, !PT ;  /* 0x8000000015007812 */ /* 0x000fc800078e4800 */
[----:B------:R-:W-:Y:S01]  /*1f70*/  LOP3.LUT R0, R0, 0x7f800000, RZ, 0xfc, !PT ;  /* 0x7f80000000007812 */ /* 0x000fe200078efcff */
[----:B------:R-:W-:Y:S06]  /*1f80*/  BRA `(.L_x_42) ;  /* 0x0000000000147947 */ /* 0x000fec0003800000 */
.L_x_36:
[----:B------:R-:W-:Y:S01]  /*1f90*/  LOP3.LUT R0, R21, 0x80000000, R0, 0x48, !PT ;  /* 0x8000000015007812 */ /* 0x000fe200078e4800 */
[----:B------:R-:W-:Y:S06]  /*1fa0*/  BRA `(.L_x_42) ;  /* 0x00000000000c7947 */ /* 0x000fec0003800000 */
.L_x_35:
[----:B------:R-:W0:Y:S01]  /*1fb0*/  MUFU.RSQ R0, -QNAN ;  /* 0xffc0000000007908 */ /* 0x000e220000001400 */
[----:B------:R-:W-:Y:S05]  /*1fc0*/  BRA `(.L_x_42) ;  /* 0x0000000000047947 */ /* 0x000fea0003800000 */
.L_x_34:
[----:B------:R-:W-:-:S07]  /*1fd0*/  FADD.FTZ R0, R0, R3 ;  /* 0x0000000300007221 */ /* 0x000fce0000010000 */
.L_x_42:
[----:B------:R-:W-:Y:S05]  /*1fe0*/  BSYNC.RECONVERGENT B1 ;  /* 0x0000000000017941 */ /* 0x000fea0003800200 */
.L_x_32:
[----:B------:R-:W-:-:S04]  /*1ff0*/  IMAD.MOV.U32 R19, RZ, RZ, 0x0 ;  /* 0x00000000ff137424 */ /* 0x000fc800078e00ff */
[----:B0-----:R-:W-:Y:S05]  /*2000*/  RET.REL.NODEC R18 `(latin_hypercube_f32) ;  /* 0xffffffdc12fc7950 */ /* 0x001fea0003c3ffff */
.L_x_43:
        /* <DEDUP_REMOVED lines=15> */
.L_x_79:


//--------------------- .text.halton_f64          --------------------------
	.section	.text.halton_f64,"ax",@progbits
	.align	128
        .global         halton_f64
        .type           halton_f64,@function
        .size           halton_f64,(.L_x_80 - halton_f64)
        .other          halton_f64,@"STO_CUDA_ENTRY STV_DEFAULT"
halton_f64:
.text.halton_f64:
[----:B------:R-:W-:Y:S01]  /*0000*/  LDC R1, c[0x0][0x37c] ;  /* 0x0000df00ff017b82 */ /* 0x000fe20000000800 */
[----:B------:R-:W0:Y:S07]  /*0010*/  S2R R3, SR_TID.X ;  /* 0x0000000000037919 */ /* 0x000e2e0000002100 */
[----:B------:R-:W0:Y:S01]  /*0020*/  S2UR UR4, SR_CTAID.X ;  /* 0x00000000000479c3 */ /* 0x000e220000002500 */
[----:B------:R-:W1:Y:S07]  /*0030*/  LDCU UR5, c[0x0][0x388] ;  /* 0x00007100ff0577ac */ /* 0x000e6e0008000800 */
[----:B------:R-:W0:Y:S02]  /*0040*/  LDC R2, c[0x0][0x360] ;  /* 0x0000d800ff027b82 */ /* 0x000e240000000800 */
[----:B0-----:R-:W-:-:S05]  /*0050*/  IMAD R2, R2, UR4, R3 ;  /* 0x0000000402027c24 */ /* 0x001fca000f8e0203 */
[----:B-1----:R-:W-:-:S13]  /*0060*/  ISETP.GE.U32.AND P0, PT, R2, UR5, PT ;  /* 0x0000000502007c0c */ /* 0x002fda000bf06070 */
[----:B------:R-:W-:Y:S05]  /*0070*/  @P0 EXIT ;  /* 0x000000000000094d */ /* 0x000fea0003800000 */
[----:B------:R-:W0:Y:S02]  /*0080*/  LDCU UR4, c[0x0][0x38c] ;  /* 0x00007180ff0477ac */ /* 0x000e240008000800 */
[----:B0-----:R-:W-:-:S13]  /*0090*/  ISETP.NE.AND P0, PT, RZ, UR4, PT ;  /* 0x00000004ff007c0c */ /* 0x001fda000bf05270 */
[----:B------:R-:W-:Y:S05]  /*00a0*/  @!P0 EXIT ;  /* 0x000000000000894d */ /* 0x000fea0003800000 */
[----:B------:R-:W0:Y:S01]  /*00b0*/  LDCU UR6, c[0x0][0x390] ;  /* 0x00007200ff0677ac */ /* 0x000e220008000800 */
[----:B------:R-:W-:Y:S01]  /*00c0*/  IMAD.MOV.U32 R3, RZ, RZ, RZ ;  /* 0x000000ffff037224 */ /* 0x000fe200078e00ff */
[----:B------:R-:W1:Y:S01]  /*00d0*/  LDCU.64 UR4, c[0x0][0x358] ;  /* 0x00006b00ff0477ac */ /* 0x000e620008000a00 */
[----:B0-----:R-:W-:-:S07]  /*00e0*/  VIADD R4, R2, UR6 ;  /* 0x0000000602047c36 */ /* 0x001fce0008000000 */
.L_x_49:
[----:B------:R-:W-:Y:S01]  /*00f0*/  ISETP.NE.AND P0, PT, R4, RZ, PT ;  /* 0x000000ff0400720c */ /* 0x000fe20003f05270 */
[----:B------:R-:W-:Y:S01]  /*0100*/  BSSY.RECONVERGENT B0, `(.L_x_44) ;  /* 0x0000039000007945 */ /* 0x000fe20003800200 */
[----:B0-----:R-:W-:-:S11]  /*0110*/  CS2R R8, SRZ ;  /* 0x0000000000087805 */ /* 0x001fd6000001ff00 */
[----:B------:R-:W-:Y:S05]  /*0120*/  @!P0 BRA `(.L_x_45) ;  /* 0x0000000000d88947 */ /* 0x000fea0003800000 */
[----:B------:R-:W-:Y:S01]  /*0130*/  IMAD.SHL.U32 R5, R3, 0x4, RZ ;  /* 0x0000000403057824 */ /* 0x000fe200078e00ff */
[----:B------:R-:W-:Y:S01]  /*0140*/  CS2R R8, SRZ ;  /* 0x0000000000087805 */ /* 0x000fe2000001ff00 */
[----:B------:R-:W-:Y:S02]  /*0150*/  IMAD.MOV.U32 R6, RZ, RZ, R4 ;  /* 0x000000ffff067224 */ /* 0x000fe400078e0004 */
[----:B------:R-:W-:Y:S02]  /*0160*/  IMAD.MOV.U32 R12, RZ, RZ, 0x0 ;  /* 0x00000000ff0c7424 */ /* 0x000fe400078e00ff */
[----:B------:R-:W0:Y:S01]  /*0170*/  LDC R5, c[0x3][R5] ;  /* 0x00c0000005057b82 */ /* 0x000e220000000800 */
[----:B------:R-:W-:Y:S01]  /*0180*/  IMAD.MOV.U32 R13, RZ, RZ, 0x3ff00000 ;  /* 0x3ff00000ff0d7424 */ /* 0x000fe200078e00ff */
[----:B0-----:R0:W2:Y:S06]  /*0190*/  I2F.F64.U32 R22, R5 ;  /* 0x0000000500167312 */ /* 0x0010ac0000201800 */
.L_x_48:
[----:B--2---:R-:W2:Y:S01]  /*01a0*/  MUFU.RCP64H R11, R23 ;  /* 0x00000017000b7308 */ /* 0x004ea20000001800 */
[----:B------:R-:W-:Y:S01]  /*01b0*/  IMAD.MOV.U32 R10, RZ, RZ, 0x1 ;  /* 0x00000001ff0a7424 */ /* 0x000fe200078e00ff */
[----:B------:R-:W-:Y:S01]  /*01c0*/  FSETP.GEU.AND P1, PT, |R13|, 6.5827683646048100446e-37, PT ;  /* 0x036000000d00780b */ /* 0x000fe20003f2e200 */
[----:B------:R-:W-:Y:S04]  /*01d0*/  BSSY.RECONVERGENT B1, `(.L_x_46) ;  /* 0x0000010000017945 */ /* 0x000fe80003800200 */
[----:B--2---:R-:W-:-:S08]  /*01e0*/  DFMA R14, -R22, R10, 1 ;  /* 0x3ff00000160e742b */ /* 0x004fd0000000010a */
[----:B------:R-:W-:-:S08]  /*01f0*/  DFMA R14, R14, R14, R14 ;  /* 0x0000000e0e0e722b */ /* 0x000fd0000000000e */
[----:B------:R-:W-:-:S08]  /*0200*/  DFMA R14, R10, R14, R10 ;  /* 0x0000000e0a0e722b */ /* 0x000fd0000000000a */
[----:B------:R-:W-:-:S08]  /*0210*/  DFMA R10, -R22, R14, 1 ;  /* 0x3ff00000160a742b */ /* 0x000fd0000000010e */
[----:B------:R-:W-:-:S08]  /*0220*/  DFMA R10, R14, R10, R14 ;  /* 0x0000000a0e0a722b */ /* 0x000fd0000000000e */
[----:B------:R-:W-:-:S08]  /*0230*/  DMUL R14, R10, R12 ;  /* 0x0000000c0a0e7228 */ /* 0x000fd00000000000 */
[----:B------:R-:W-:-:S08]  /*0240*/  DFMA R16, -R22, R14, R12 ;  /* 0x0000000e1610722b */ /* 0x000fd0000000010c */
[----:B------:R-:W-:-:S10]  /*0250*/  DFMA R10, R10, R16, R14 ;  /* 0x000000100a0a722b */ /* 0x000fd4000000000e */
[----:B------:R-:W-:-:S05]  /*0260*/  FFMA R0, RZ, R23, R11 ;  /* 0x00000017ff007223 */ /* 0x000fca000000000b */
[----:B------:R-:W-:-:S13]  /*0270*/  FSETP.GT.AND P0, PT, |R0|, 1.469367938527859385e-39, PT ;  /* 0x001000000000780b */ /* 0x000fda0003f04200 */
[----:B------:R-:W-:Y:S05]  /*0280*/  @P0 BRA P1, `(.L_x_47) ;  /* 0x0000000000100947 */ /* 0x000fea0000800000 */
[----:B------:R-:W-:-:S07]  /*0290*/  MOV R0, 0x2b0 ;  /* 0x000002b000007802 */ /* 0x000fce0000000f00 */
[----:B01----:R-:W-:Y:S05]  /*02a0*/  CALL.REL.NOINC `($__internal_2_$__cuda_sm20_div_rn_f64_full) ;  /* 0x0000000000a07944 */ /* 0x003fea0003c00000 */
[----:B------:R-:W-:Y:S02]  /*02b0*/  IMAD.MOV.U32 R10, RZ, RZ, R16 ;  /* 0x000000ffff0a7224 */ /* 0x000fe400078e0010 */
[----:B------:R-:W-:-:S07]  /*02c0*/  IMAD.MOV.U32 R11, RZ, RZ, R17 ;  /* 0x000000ffff0b7224 */ /* 0x000fce00078e0011 */
.L_x_47:
[----:B-1----:R-:W-:Y:S05]  /*02d0*/  BSYNC.RECONVERGENT B1 ;  /* 0x0000000000017941 */ /* 0x002fea0003800200 */
.L_x_46:
[----:B------:R-:W1:Y:S01]  /*02e0*/  I2F.U32.RP R0, R5 ;  /* 0x0000000500007306 */ /* 0x000e620000209000 */
[----:B------:R-:W-:Y:S01]  /*02f0*/  IMAD.MOV R7, RZ, RZ, -R5 ;  /* 0x000000ffff077224 */ /* 0x000fe200078e0a05 */
[----:B------:R-:W-:-:S06]  /*0300*/  ISETP.NE.U32.AND P2, PT, R5, RZ, PT ;  /* 0x000000ff0500720c */ /* 0x000fcc0003f45070 */
[----:B-1----:R-:W1:Y:S02]  /*0310*/  MUFU.RCP R0, R0 ;  /* 0x0000000000007308 */ /* 0x002e640000001000 */
[----:B-1----:R-:W-:-:S06]  /*0320*/  VIADD R12, R0, 0xffffffe ;  /* 0x0ffffffe000c7836 */ /* 0x002fcc0000000000 */
[----:B------:R1:W2:Y:S02]  /*0330*/  F2I.FTZ.U32.TRUNC.NTZ R13, R12 ;  /* 0x0000000c000d7305 */ /* 0x0002a4000021f000 */
[----:B-1----:R-:W-:Y:S02]  /*0340*/  IMAD.MOV.U32 R12, RZ, RZ, RZ ;  /* 0x000000ffff0c7224 */ /* 0x002fe400078e00ff */
[----:B--2---:R-:W-:-:S04]  /*0350*/  IMAD R7, R7, R13, RZ ;  /* 0x0000000d07077224 */ /* 0x004fc800078e02ff */
[----:B------:R-:W-:-:S06]  /*0360*/  IMAD.HI.U32 R13, R13, R7, R12 ;  /* 0x000000070d0d7227 */ /* 0x000fcc00078e000c */
[----:B------:R-:W-:-:S04]  /*0370*/  IMAD.HI.U32 R7, R13, R6, RZ ;  /* 0x000000060d077227 */ /* 0x000fc800078e00ff */
[----:B------:R-:W-:-:S04]  /*0380*/  IMAD.MOV R14, RZ, RZ, -R7 ;  /* 0x000000ffff0e7224 */ /* 0x000fc800078e0a07 */
[----:B------:R-:W-:-:S05]  /*0390*/  IMAD R14, R5, R14, R6 ;  /* 0x0000000e050e7224 */ /* 0x000fca00078e0206 */
[----:B------:R-:W-:-:S13]  /*03a0*/  ISETP.GE.U32.AND P0, PT, R14, R5, PT ;  /* 0x000000050e00720c */ /* 0x000fda0003f06070 */
[----:B------:R-:W-:Y:S02]  /*03b0*/  @P0 IMAD.IADD R14, R14, 0x1, -R5 ;  /* 0x000000010e0e0824 */ /* 0x000fe400078e0a05 */
[----:B------:R-:W-:Y:S01]  /*03c0*/  @P0 VIADD R7, R7, 0x1 ;  /* 0x0000000107070836 */ /* 0x000fe20000000000 */
[----:B------:R-:W-:Y:S02]  /*03d0*/  ISETP.GT.U32.AND P0, PT, R5, R6, PT ;  /* 0x000000060500720c */ /* 0x000fe40003f04070 */
[----:B------:R-:W-:-:S13]  /*03e0*/  ISETP.GE.U32.AND P1, PT, R14, R5, PT ;  /* 0x000000050e00720c */ /* 0x000fda0003f26070 */
[----:B------:R-:W-:Y:S01]  /*03f0*/  @P1 VIADD R7, R7, 0x1 ;  /* 0x0000000107071836 */ /* 0x000fe20000000000 */
[----:B------:R-:W-:-:S05]  /*0400*/  @!P2 LOP3.LUT R7, RZ, R5, RZ, 0x33, !PT ;  /* 0x00000005ff07a212 */ /* 0x000fca00078e33ff */
[----:B------:R-:W-:-:S04]  /*0410*/  IMAD.MOV R0, RZ, RZ, -R7 ;  /* 0x000000ffff007224 */ /* 0x000fc800078e0a07 */
[----:B------:R-:W-:Y:S02]  /*0420*/  IMAD R0, R5, R0, R6 ;  /* 0x0000000005007224 */ /* 0x000fe400078e0206 */
[----:B------:R-:W-:Y:S02]  /*0430*/  IMAD.MOV.U32 R6, RZ, RZ, R7 ;  /* 0x000000ffff067224 */ /* 0x000fe400078e0007 */
[----:B------:R-:W1:Y:S02]  /*0440*/  I2F.F64.U32 R12, R0 ;  /* 0x00000000000c7312 */ /* 0x000e640000201800 */
[----:B-1----:R-:W-:Y:S01]  /*0450*/  DFMA R8, R12, R10, R8 ;  /* 0x0000000a0c08722b */ /* 0x002fe20000000008 */
[----:B------:R-:W-:Y:S02]  /*0460*/  IMAD.MOV.U32 R12, RZ, RZ, R10 ;  /* 0x000000ffff0c7224 */ /* 0x000fe400078e000a */
[----:B------:R-:W-:Y:S01]  /*0470*/  IMAD.MOV.U32 R13, RZ, RZ, R11 ;  /* 0x000000ffff0d7224 */ /* 0x000fe200078e000b */
[----:B------:R-:W-:Y:S07]  /*0480*/  @!P0 BRA `(.L_x_48) ;  /* 0xfffffffc00448947 */ /* 0x000fee000383ffff */
.L_x_45:
[----:B-1----:R-:W-:Y:S05]  /*0490*/  BSYNC.RECONVERGENT B0 ;  /* 0x0000000000007941 */ /* 0x002fea0003800200 */
.L_x_44:
[----:B------:R-:W1:Y:S01]  /*04a0*/  LDC.64 R6, c[0x0][0x380] ;  /* 0x0000e000ff067b82 */ /* 0x000e620000000a00 */
[----:B------:R-:W0:Y:S02]  /*04b0*/  LDCU UR6, c[0x0][0x38c] ;  /* 0x00007180ff0677ac */ /* 0x000e240008000800 */
[----:B0-----:R-:W-:Y:S02]  /*04c0*/  IMAD R5, R2, UR6, R3 ;  /* 0x0000000602057c24 */ /* 0x001fe4000f8e0203 */
[----:B------:R-:W-:Y:S02]  /*04d0*/  VIADD R3, R3, 0x1 ;  /* 0x0000000103037836 */ /* 0x000fe40000000000 */
[----:B-1----:R-:W-:-:S03]  /*04e0*/  IMAD.WIDE.U32 R6, R5, 0x8, R6 ;  /* 0x0000000805067825 */ /* 0x002fc600078e0006 */
[----:B------:R-:W-:Y:S02]  /*04f0*/  ISETP.NE.AND P0, PT, R3, UR6, PT ;  /* 0x0000000603007c0c */ /* 0x000fe4000bf05270 */
[----:B------:R0:W-:Y:S11]  /*0500*/  STG.E.64 desc[UR4][R6.64], R8 ;  /* 0x0000000806007986 */ /* 0x0001f6000c101b04 */
[----:B------:R-:W-:Y:S05]  /*0510*/  @P0 BRA `(.L_x_49) ;  /* 0xfffffff800f40947 */ /* 0x000fea000383ffff */
[----:B------:R-:W-:Y:S05]  /*0520*/  EXIT ;  /* 0x000000000000794d */ /* 0x000fea0003800000 */
        .weak           $__internal_2_$__cuda_sm20_div_rn_f64_full
        .type           $__internal_2_$__cuda_sm20_div_rn_f64_full,@function
        .size           $__internal_2_$__cuda_sm20_div_rn_f64_full,(.L_x_80 - $__internal_2_$__cuda_sm20_div_rn_f64_full)
$__internal_2_$__cuda_sm20_div_rn_f64_full:
        /* <DEDUP_REMOVED lines=42> */
[----:B------:R-:W-:Y:S01]  /*07d0*/  VIMNMX R7, PT, PT, R12, 0x46a00000, PT ;  /* 0x46a000000c077848 */ /* 0x000fe20003fe0100 */
[----:B------:R-:W-:Y:S01]  /*07e0*/  IMAD.MOV.U32 R12, RZ, RZ, RZ ;  /* 0x000000ffff0c7224 */ /* 0x000fe200078e00ff */
[----:B------:R-:W-:-:S05]  /*07f0*/  SEL R24, R24, 0x63400000, !P0 ;  /* 0x6340000018187807 */ /* 0x000fca0004000000 */
[----:B------:R-:W-:-:S04]  /*0800*/  IMAD.IADD R7, R7, 0x1, -R24 ;  /* 0x0000000107077824 */ /* 0x000fc800078e0a18 */
        /* <DEDUP_REMOVED lines=12> */
[----:B------:R-:W-:Y:S01]  /*08d0*/  IMAD.MOV.U32 R10, RZ, RZ, RZ ;  /* 0x000000ffff0a7224 */ /* 0x000fe200078e00ff */
[----:B------:R-:W-:-:S05]  /*08e0*/  IADD3 R7, PT, PT, -R7, -0x43300000, RZ ;  /* 0xbcd0000007077810 */ /* 0x000fca0007ffe1ff */
[----:B------:R-:W-:-:S03]  /*08f0*/  DFMA R10, R16, -R10, R20 ;  /* 0x8000000a100a722b */ /* 0x000fc60000000014 */
[----:B------:R-:W-:-:S07]  /*0900*/  LOP3.LUT R15, R13, R15, RZ, 0x3c, !PT ;  /* 0x0000000f0d0f7212 */ /* 0x000fce00078e3cff */
[----:B------:R-:W-:-:S04]  /*0910*/  FSETP.NEU.AND P0, PT, |R11|, R7, PT ;  /* 0x000000070b00720b */ /* 0x000fc80003f0d200 */
[----:B------:R-:W-:Y:S02]  /*0920*/  FSEL R16, R12, R16, !P0 ;  /* 0x000000100c107208 */ /* 0x000fe40004000000 */
[----:B------:R-:W-:Y:S01]  /*0930*/  FSEL R17, R15, R17, !P0 ;  /* 0x000000110f117208 */ /* 0x000fe20004000000 */
[----:B------:R-:W-:Y:S06]  /*0940*/  BRA `(.L_x_52) ;  /* 0x0000000000547947 */ /* 0x000fec0003800000 */
.L_x_51:
        /* <DEDUP_REMOVED lines=16> */
.L_x_54:
[----:B------:R-:W-:Y:S01]  /*0a50*/  LOP3.LUT R17, R23, 0x80000, RZ, 0xfc, !PT ;  /* 0x0008000017117812 */ /* 0x000fe200078efcff */
[----:B------:R-:W-:Y:S01]  /*0a60*/  IMAD.MOV.U32 R16, RZ, RZ, R22 ;  /* 0x000000ffff107224 */ /* 0x000fe200078e0016 */
[----:B------:R-:W-:Y:S06]  /*0a70*/  BRA `(.L_x_52) ;  /* 0x0000000000087947 */ /* 0x000fec0003800000 */
.L_x_53:
[----:B------:R-:W-:Y:S01]  /*0a80*/  LOP3.LUT R17, R13, 0x80000, RZ, 0xfc, !PT ;  /* 0x000800000d117812 */ /* 0x000fe200078efcff */
[----:B------:R-:W-:-:S07]  /*0a90*/  IMAD.MOV.U32 R16, RZ, RZ, R12 ;  /* 0x000000ffff107224 */ /* 0x000fce00078e000c */
.L_x_52:
[----:B------:R-:W-:Y:S05]  /*0aa0*/  BSYNC.RECONVERGENT B2 ;  /* 0x0000000000027941 */ /* 0x000fea0003800200 */
.L_x_50:
[----:B------:R-:W-:Y:S02]  /*0ab0*/  IMAD.MOV.U32 R10, RZ, RZ, R0 ;  /* 0x000000ffff0a7224 */ /* 0x000fe400078e0000 */
[----:B------:R-:W-:-:S04]  /*0ac0*/  IMAD.MOV.U32 R11, RZ, RZ, 0x0 ;  /* 0x00000000ff0b7424 */ /* 0x000fc800078e00ff */
[----:B------:R-:W-:Y:S05]  /*0ad0*/  RET.REL.NODEC R10 `(halton_f64) ;  /* 0xfffffff40a487950 */ /* 0x000fea0003c3ffff */
.L_x_55:
        /* <DEDUP_REMOVED lines=10> */
.L_x_80:


//--------------------- .text.halton_f32          --------------------------
	.section	.text.halton_f32,"ax",@progbits
	.align	128
        .global         halton_f32
        .type           halton_f32,@function
        .size           halton_f32,(.L_x_81 - halton_f32)
        .other          halton_f32,@"STO_CUDA_ENTRY STV_DEFAULT"
halton_f32:
.text.halton_f32:
        /* <DEDUP_REMOVED lines=15> */
.L_x_61:
[----:B------:R-:W-:Y:S01]  /*00f0*/  ISETP.NE.AND P0, PT, R2, RZ, PT ;  /* 0x000000ff0200720c */ /* 0x000fe20003f05270 */
[----:B------:R-:W-:Y:S01]  /*0100*/  BSSY.RECONVERGENT B0, `(.L_x_56) ;  /* 0x0000030000007945 */ /* 0x000fe20003800200 */
[----:B0-----:R-:W-:-:S11]  /*0110*/  IMAD.MOV.U32 R6, RZ, RZ, RZ ;  /* 0x000000ffff067224 */ /* 0x001fd600078e00ff */
[----:B------:R-:W-:Y:S05]  /*0120*/  @!P0 BRA `(.L_x_57) ;  /* 0x0000000000b48947 */ /* 0x000fea0003800000 */
[----:B------:R-:W-:Y:S02]  /*0130*/  IMAD.SHL.U32 R8, R4, 0x4, RZ ;  /* 0x0000000404087824 */ /* 0x000fe400078e00ff */
[----:B------:R-:W-:Y:S02]  /*0140*/  IMAD.MOV.U32 R6, RZ, RZ, RZ ;  /* 0x000000ffff067224 */ /* 0x000fe400078e00ff */
[----:B------:R-:W-:Y:S02]  /*0150*/  IMAD.MOV.U32 R3, RZ, RZ, 0x3f800000 ;  /* 0x3f800000ff037424 */ /* 0x000fe400078e00ff */
[----:B------:R-:W0:Y:S01]  /*0160*/  LDC R8, c[0x3][R8] ;  /* 0x00c0000008087b82 */ /* 0x000e220000000800 */
[----:B------:R-:W-:Y:S01]  /*0170*/  IMAD.MOV.U32 R7, RZ, RZ, R2 ;  /* 0x000000ffff077224 */ /* 0x000fe200078e0002 */
[----:B0-----:R-:W-:-:S07]  /*0180*/  I2FP.F32.U32 R9, R8 ;  /* 0x0000000800097245 */ /* 0x001fce0000201000 */
.L_x_60:
[----:B------:R-:W0:Y:S01]  /*0190*/  MUFU.RCP R0, R9 ;  /* 0x0000000900007308 */ /* 0x000e220000001000 */
[----:B------:R-:W-:Y:S07]  /*01a0*/  BSSY.RECONVERGENT B1, `(.L_x_58) ;  /* 0x000000b000017945 */ /* 0x000fee0003800200 */
[----:B------:R-:W2:Y:S01]  /*01b0*/  FCHK P0, R3, R9 ;  /* 0x0000000903007302 */ /* 0x000ea20000000000 */
[----:B0-----:R-:W-:-:S04]  /*01c0*/  FFMA R11, -R9, R0, 1 ;  /* 0x3f800000090b7423 */ /* 0x001fc80000000100 */
[----:B------:R-:W-:-:S04]  /*01d0*/  FFMA R0, R0, R11, R0 ;  /* 0x0000000b00007223 */ /* 0x000fc80000000000 */
[----:B------:R-:W-:-:S04]  /*01e0*/  FFMA R10, R0, R3, RZ ;  /* 0x00000003000a7223 */ /* 0x000fc800000000ff */
[----:B------:R-:W-:-:S04]  /*01f0*/  FFMA R11, -R9, R10, R3 ;  /* 0x0000000a090b7223 */ /* 0x000fc80000000103 */
[----:B------:R-:W-:Y:S01]  /*0200*/  FFMA R13, R0, R11, R10 ;  /* 0x0000000b000d7223 */ /* 0x000fe2000000000a */
[----:B--2---:R-:W-:Y:S06]  /*0210*/  @!P0 BRA `(.L_x_59) ;  /* 0x00000000000c8947 */ /* 0x004fec0003800000 */
[----:B------:R-:W-:-:S07]  /*0220*/  MOV R10, 0x240 ;  /* 0x00000240000a7802 */ /* 0x000fce0000000f00 */
[----:B-1----:R-:W-:Y:S05]  /*0230*/  CALL.REL.NOINC `($__internal_3_$__cuda_sm3x_div_rn_noftz_f32_slowpath) ;  /* 0x0000000000987944 */ /* 0x002fea0003c00000 */
[----:B------:R-:W-:-:S07]  /*0240*/  IMAD.MOV.U32 R13, RZ, RZ, R0 ;  /* 0x000000ffff0d7224 */ /* 0x000fce00078e0000 */
.L_x_59:
[----:B-1----:R-:W-:Y:S05]  /*0250*/  BSYNC.RECONVERGENT B1 ;  /* 0x0000000000017941 */ /* 0x002fea0003800200 */
.L_x_58:
[----:B------:R-:W0:Y:S01]  /*0260*/  I2F.U32.RP R0, R8 ;  /* 0x0000000800007306 */ /* 0x000e220000209000 */
[----:B------:R-:W-:Y:S02]  /*0270*/  IADD3 R3, PT, PT, RZ, -R8, RZ ;  /* 0x80000008ff037210 */ /* 0x000fe40007ffe0ff */
[----:B------:R-:W-:-:S05]  /*0280*/  ISETP.NE.U32.AND P2, PT, R8, RZ, PT ;  /* 0x000000ff0800720c */ /* 0x000fca0003f45070 */
[----:B0-----:R-:W0:Y:S02]  /*0290*/  MUFU.RCP R0, R0 ;  /* 0x0000000000007308 */ /* 0x001e240000001000 */
[----:B0-----:R-:W-:-:S06]  /*02a0*/  VIADD R10, R0, 0xffffffe ;  /* 0x0ffffffe000a7836 */ /* 0x001fcc0000000000 */
[----:B------:R0:W1:Y:S02]  /*02b0*/  F2I.FTZ.U32.TRUNC.NTZ R11, R10 ;  /* 0x0000000a000b7305 */ /* 0x000064000021f000 */
[----:B0-----:R-:W-:Y:S02]  /*02c0*/  IMAD.MOV.U32 R10, RZ, RZ, RZ ;  /* 0x000000ffff0a7224 */ /* 0x001fe400078e00ff */
[----:B-1----:R-:W-:-:S04]  /*02d0*/  IMAD R3, R3, R11, RZ ;  /* 0x0000000b03037224 */ /* 0x002fc800078e02ff */
        /* <DEDUP_REMOVED lines=8> */
[----:B------:R-:W-:Y:S01]  /*0360*/  ISETP.GE.U32.AND P1, PT, R3, R8, PT ;  /* 0x000000080300720c */ /* 0x000fe20003f26070 */
[----:B------:R-:W-:-:S12]  /*0370*/  IMAD.MOV.U32 R3, RZ, RZ, R13 ;  /* 0x000000ffff037224 */ /* 0x000fd800078e000d */
[----:B------:R-:W-:Y:S01]  /*0380*/  @P1 VIADD R12, R12, 0x1 ;  /* 0x000000010c0c1836 */ /* 0x000fe20000000000 */
[----:B------:R-:W-:-:S05]  /*0390*/  @!P2 LOP3.LUT R12, RZ, R8, RZ, 0x33, !PT ;  /* 0x00000008ff0ca212 */ /* 0x000fca00078e33ff */
[----:B------:R-:W-:-:S04]  /*03a0*/  IMAD.MOV R0, RZ, RZ, -R12 ;  /* 0x000000ffff007224 */ /* 0x000fc800078e0a0c */
[----:B------:R-:W-:Y:S01]  /*03b0*/  IMAD R0, R8, R0, R7 ;  /* 0x0000000008007224 */ /* 0x000fe200078e0207 */
[----:B------:R-:W-:-:S04]  /*03c0*/  MOV R7, R12 ;  /* 0x0000000c00077202 */ /* 0x000fc80000000f00 */
[----:B------:R-:W-:-:S05]  /*03d0*/  I2FP.F32.U32 R11, R0 ;  /* 0x00000000000b7245 */ /* 0x000fca0000201000 */
[----:B------:R-:W-:Y:S01]  /*03e0*/  FFMA R6, R11, R13, R6 ;  /* 0x0000000d0b067223 */ /* 0x000fe20000000006 */
[----:B------:R-:W-:Y:S06]  /*03f0*/  @!P0 BRA `(.L_x_60) ;  /* 0xfffffffc00648947 */ /* 0x000fec000383ffff */
.L_x_57:
[----:B-1----:R-:W-:Y:S05]  /*0400*/  BSYNC.RECONVERGENT B0 ;  /* 0x0000000000007941 */ /* 0x002fea0003800200 */
.L_x_56:
[----:B------:R-:W0:Y:S01]  /*0410*/  LDC.64 R8, c[0x0][0x380] ;  /* 0x0000e000ff087b82 */ /* 0x000e220000000a00 */
[----:B------:R-:W1:Y:S02]  /*0420*/  LDCU UR6, c[0x0][0x38c] ;  /* 0x00007180ff0677ac */ /* 0x000e640008000800 */
[----:B-1----:R-:W-:Y:S02]  /*0430*/  IMAD R3, R5, UR6, R4 ;  /* 0x0000000605037c24 */ /* 0x002fe4000f8e0204 */
[----:B------:R-:W-:Y:S02]  /*0440*/  VIADD R4, R4, 0x1 ;  /* 0x0000000104047836 */ /* 0x000fe40000000000 */
[----:B0-----:R-:W-:-:S03]  /*0450*/  IMAD.WIDE.U32 R8, R3, 0x4, R8 ;  /* 0x0000000403087825 */ /* 0x001fc600078e0008 */
[----:B------:R-:W-:Y:S02]  /*0460*/  ISETP.NE.AND P0, PT, R4, UR6, PT ;  /* 0x0000000604007c0c */ /* 0x000fe4000bf05270 */
[----:B------:R0:W-:Y:S11]  /*0470*/  STG.E desc[UR4][R8.64], R6 ;  /* 0x0000000608007986 */ /* 0x0001f6000c101904 */
[----:B------:R-:W-:Y:S05]  /*0480*/  @P0 BRA `(.L_x_61) ;  /* 0xfffffffc00180947 */ /* 0x000fea000383ffff */
[----:B------:R-:W-:Y:S05]  /*0490*/  EXIT ;  /* 0x000000000000794d */ /* 0x000fea0003800000 */
        .weak           $__internal_3_$__cuda_sm3x_div_rn_noftz_f32_slowpath
        .type           $__internal_3_$__cuda_sm3x_div_rn_noftz_f32_slowpath,@function
        .size           $__internal_3_$__cuda_sm3x_div_rn_noftz_f32_slowpath,(.L_x_81 - $__internal_3_$__cuda_sm3x_div_rn_noftz_f32_slowpath)
$__internal_3_$__cuda_sm3x_div_rn_noftz_f32_slowpath:
[----:B------:R-:W-:Y:S01]  /*04a0*/  SHF.R.U32.HI R12, RZ, 0x17, R9 ;  /* 0x00000017ff0c7819 */ /* 0x000fe20000011609 */
        /* <DEDUP_REMOVED lines=11> */
[----:B------:R-:W-:Y:S01]  /*0560*/  FSETP.GTU.FTZ.AND P0, PT, |R3|, +INF , PT ;  /* 0x7f8000000300780b */ /* 0x000fe20003f1c200 */
[----:B------:R-:W-:Y:S01]  /*0570*/  IMAD.MOV.U32 R0, RZ, RZ, R9 ;  /* 0x000000ffff007224 */ /* 0x000fe200078e0009 */
        /* <DEDUP_REMOVED lines=17> */
[----:B------:R-:W-:Y:S01]  /*0690*/  @P0 MOV R11, RZ ;  /* 0x000000ff000b0202 */ /* 0x000fe20000000f00 */
[----:B------:R-:W-:Y:S02]  /*06a0*/  @!P0 IMAD.MOV.U32 R11, RZ, RZ, -0x40 ;  /* 0xffffffc0ff0b8424 */ /* 0x000fe400078e00ff */
[----:B------:R-:W-:Y:S01]  /*06b0*/  @!P0 FFMA R3, R3, 1.84467440737095516160e+19, RZ ;  /* 0x5f80000003038823 */ /* 0x000fe200000000ff */
[----:B------:R-:W-:Y:S01]  /*06c0*/  @!P1 FFMA R14, R0, 1.84467440737095516160e+19, RZ ;  /* 0x5f800000000e9823 */ /* 0x000fe200000000ff */
[----:B------:R-:W-:-:S07]  /*06d0*/  @!P1 VIADD R11, R11, 0x40 ;  /* 0x000000400b0b9836 */ /* 0x000fce0000000000 */
.L_x_63:
        /* <DEDUP_REMOVED lines=18> */
[----:B------:R-:W-:-:S05]  /*0800*/  IMAD.IADD R13, R3, 0x1, R12 ;  /* 0x00000001030d7824 */ /* 0x000fca00078e020c */
[----:B------:R-:W-:-:S04]  /*0810*/  IADD3 R3, PT, PT, R13, -0x1, RZ ;  /* 0xffffffff0d037810 */ /* 0x000fc80007ffe0ff */
        /* <DEDUP_REMOVED lines=9> */
[CCC-:B------:R-:W-:Y:S01]  /*08b0*/  FFMA.RZ R3, R18.reuse, R16.reuse, R15.reuse ;  /* 0x0000001012037223 */ /* 0x1c0fe2000000c00f */
[C---:B------:R-:W-:Y:S02]  /*08c0*/  VIADD R14, R13.reuse, 0x20 ;  /* 0x000000200d0e7836 */ /* 0x040fe40000000000 */
[CCC-:B------:R-:W-:Y:S01]  /*08d0*/  FFMA.RM R12, R18.reuse, R16.reuse, R15.reuse ;  /* 0x00000010120c7223 */ /* 0x1c0fe2000000400f */
[----:B------:R-:W-:Y:S02]  /*08e0*/  ISETP.NE.AND P2, PT, R13, RZ, PT ;  /* 0x000000ff0d00720c */ /* 0x000fe40003f45270 */
[----:B------:R-:W-:Y:S01]  /*08f0*/  LOP3.LUT R11, R3, 0x7fffff, RZ, 0xc0, !PT ;  /* 0x007fffff030b7812 */ /* 0x000fe200078ec0ff */
[----:B------:R-:W-:Y:S01]  /*0900*/  FFMA.RP R3, R18, R16, R15 ;  /* 0x0000001012037223 */ /* 0x000fe2000000800f */
[----:B------:R-:W-:Y:S01]  /*0910*/  ISETP.NE.AND P1, PT, R13, RZ, PT ;  /* 0x000000ff0d00720c */ /* 0x000fe20003f25270 */
[----:B------:R-:W-:Y:S01]  /*0920*/  IMAD.MOV R13, RZ, RZ, -R13 ;  /* 0x000000ffff0d7224 */ /* 0x000fe200078e0a0d */
[----:B------:R-:W-:-:S02]  /*0930*/  LOP3.LUT R11, R11, 0x800000, RZ, 0xfc, !PT ;  /* 0x008000000b0b7812 */ /* 0x000fc400078efcff */
        /* <DEDUP_REMOVED lines=13> */
.L_x_70:
[----:B------:R-:W-:-:S04]  /*0a10*/  LOP3.LUT R0, R0, 0x80000000, RZ, 0xc0, !PT ;  /* 0x8000000000007812 */ /* 0x000fc800078ec0ff */
[----:B------:R-:W-:Y:S01]  /*0a20*/  LOP3.LUT R0, R0, 0x7f800000, RZ, 0xfc, !PT ;  /* 0x7f80000000007812 */ /* 0x000fe200078efcff */
[----:B------:R-:W-:Y:S06]  /*0a30*/  BRA `(.L_x_71) ;  /* 0x0000000000047947 */ /* 0x000fec0003800000 */
.L_x_69:
[----:B------:R-:W-:-:S07]  /*0a40*/  IMAD R0, R12, 0x800000, R0 ;  /* 0x008000000c007824 */ /* 0x000fce00078e0200 */
.L_x_71:
[----:B------:R-:W-:Y:S05]  /*0a50*/  BSYNC.RECONVERGENT B3 ;  /* 0x0000000000037941 */ /* 0x000fea0003800200 */
.L_x_68:
[----:B------:R-:W-:Y:S05]  /*0a60*/  BRA `(.L_x_72) ;  /* 0x0000000000207947 */ /* 0x000fea0003800000 */
.L_x_67:
[----:B------:R-:W-:-:S04]  /*0a70*/  LOP3.LUT R0, R14, 0x80000000, R3, 0x48, !PT ;  /* 0x800000000e007812 */ /* 0x000fc800078e4803 */
[----:B------:R-:W-:Y:S01]  /*0a80*/  LOP3.LUT R0, R0, 0x7f800000, RZ, 0xfc, !PT ;  /* 0x7f80000000007812 */ /* 0x000fe200078efcff */
[----:B------:R-:W-:Y:S06]  /*0a90*/  BRA `(.L_x_72) ;  /* 0x0000000000147947 */ /* 0x000fec0003800000 */
.L_x_66:
[----:B------:R-:W-:Y:S01]  /*0aa0*/  LOP3.LUT R0, R14, 0x80000000, R3, 0x48, !PT ;  /* 0x800000000e007812 */ /* 0x000fe200078e4803 */
[----:B------:R-:W-:Y:S06]  /*0ab0*/  BRA `(.L_x_72) ;  /* 0x00000000000c7947 */ /* 0x000fec0003800000 */
.L_x_65:
[----:B------:R-:W0:Y:S01]  /*0ac0*/  MUFU.RSQ R0, -QNAN ;  /* 0xffc0000000007908 */ /* 0x000e220000001400 */
[----:B------:R-:W-:Y:S05]  /*0ad0*/  BRA `(.L_x_72) ;  /* 0x0000000000047947 */ /* 0x000fea0003800000 */
.L_x_64:
[----:B------:R-:W-:-:S07]  /*0ae0*/  FADD.FTZ R0, R3, R0 ;  /* 0x0000000003007221 */ /* 0x000fce0000010000 */
.L_x_72:
[----:B------:R-:W-:Y:S05]  /*0af0*/  BSYNC.RECONVERGENT B2 ;  /* 0x0000000000027941 */ /* 0x000fea0003800200 */
.L_x_62:
[----:B------:R-:W-:-:S04]  /*0b00*/  IMAD.MOV.U32 R11, RZ, RZ, 0x0 ;  /* 0x00000000ff0b7424 */ /* 0x000fc800078e00ff */
[----:B0-----:R-:W-:Y:S05]  /*0b10*/  RET.REL.NODEC R10 `(halton_f32) ;  /* 0xfffffff40a387950 */ /* 0x001fea0003c3ffff */
.L_x_73:
        /* <DEDUP_REMOVED lines=14> */
.L_x_81:


//--------------------- .text.sobol_f64           --------------------------
	.section	.text.sobol_f64,"ax",@progbits
	.align	128
        .global         sobol_f64
        .type           sobol_f64,@function
        .size           sobol_f64,(.L_x_86 - sobol_f64)
        .other          sobol_f64,@"STO_CUDA_ENTRY STV_DEFAULT"
sobol_f64:
.text.sobol_f64:
        /* <DEDUP_REMOVED lines=14> */
[C---:B0-----:R-:W-:Y:S01]  /*00e0*/  VIADD R0, R5.reuse, UR4 ;  /* 0x0000000405007c36 */ /* 0x041fe20008000000 */
[----:B------:R-:W-:Y:S02]  /*00f0*/  UIADD3 UR4, UPT, UPT, -UR5, URZ, URZ ;  /* 0x000000ff05047290 */ /* 0x000fe4000fffe1ff */
[----:B------:R-:W-:Y:S02]  /*0100*/  IMAD R5, R5, UR5, RZ ;  /* 0x0000000505057c24 */ /* 0x000fe4000f8e02ff */
[----:B------:R-:W-:-:S04]  /*0110*/  SHF.R.U32.HI R3, RZ, 0x1, R0 ;  /* 0x00000001ff037819 */ /* 0x000fc80000011600 */
[----:B------:R-:W-:-:S04]  /*0120*/  LOP3.LUT R4, R3, R0, RZ, 0x3c, !PT ;  /* 0x0000000003047212 */ /* 0x000fc800078e3cff */
[----:B------:R-:W-:-:S04]  /*0130*/  LOP3.LUT R2, R4, 0x1, RZ, 0xc0, !PT ;  /* 0x0000000104027812 */ /* 0x000fc800078ec0ff */
[----:B------:R-:W-:-:S04]  /*0140*/  ISETP.NE.U32.AND P0, PT, R2, 0x1, PT ;  /* 0x000000010200780c */ /* 0x000fc80003f05070 */
[----:B-1----:R-:W-:-:S09]  /*0150*/  P2R R13, PR, RZ, 0x1 ;  /* 0x00000001ff0d7803 */ /* 0x002fd20000000000 */
.L_x_74:
[----:B0-----:R-:W0:Y:S01]  /*0160*/  LDC.64 R2, c[0x0][0x388] ;  /* 0x0000e200ff027b82 */ /* 0x001e220000000a00 */
[----:B------:R-:W-:Y:S01]  /*0170*/  ISETP.NE.AND P0, PT, R13, RZ, PT ;  /* 0x000000ff0d00720c */ /* 0x000fe20003f05270 */
[----:B------:R-:W-:-:S03]  /*0180*/  IMAD.MOV.U32 R7, RZ, RZ, RZ ;  /* 0x000000ffff077224 */ /* 0x000fc600078e00ff */
[----:B------:R-:W-:Y:S01]  /*0190*/  R2P PR, R4, 0x1e ;  /* 0x0000001e04007804 */ /* 0x000fe20000000000 */
[----:B0-----:R-:W-:-:S08]  /*01a0*/  IMAD.WIDE.U32 R2, R6, 0x4, R2 ;  /* 0x0000000406027825 */ /* 0x001fd000078e0002 */
[----:B------:R-:W2:Y:S04]  /*01b0*/  @!P0 LDG.E R7, desc[UR6][R2.64] ;  /* 0x0000000602078981 */ /* 0x000ea8000c1e1900 */
[----:B------:R-:W2:Y:S01]  /*01c0*/  @P1 LDG.E R8, desc[UR6][R2.64+0x4] ;  /* 0x0000040602081981 */ /* 0x000ea2000c1e1900 */
[----:B------:R-:W-:-:S03]  /*01d0*/  SHF.R.U32.HI R9, RZ, 0x1, R0 ;  /* 0x00000001ff097819 */ /* 0x000fc60000011600 */
[----:B------:R-:W3:Y:S01]  /*01e0*/  @P2 LDG.E R10, desc[UR6][R2.64+0x8] ;  /* 0x00000806020a2981 */ /* 0x000ee2000c1e1900 */
[----:B------:R-:W-:-:S03]  /*01f0*/  LOP3.LUT R4, R9, R0, RZ, 0x3c, !PT ;  /* 0x0000000009047212 */ /* 0x000fc600078e3cff */
[----:B------:R-:W4:Y:S01]  /*0200*/  @P3 LDG.E R12, desc[UR6][R2.64+0xc] ;  /* 0x00000c06020c3981 */ /* 0x000f22000c1e1900 */
[C---:B------:R-:W-:Y:S02]  /*0210*/  R2P PR, R4.reuse, 0x60 ;  /* 0x0000006004007804 */ /* 0x040fe40000000000 */
[----:B------:R-:W-:-:S11]  /*0220*/  LOP3.LUT P0, RZ, R4, 0x80, RZ, 0xc0, !PT ;  /* 0x0000008004ff7812 */ /* 0x000fd6000780c0ff */
[----:B------:R-:W5:Y:S04]  /*0230*/  @P5 LDG.E R14, desc[UR6][R2.64+0x14] ;  /* 0x00001406020e5981 */ /* 0x000f68000c1e1900 */
[----:B------:R-:W5:Y:S04]  /*0240*/  @P6 LDG.E R16, desc[UR6][R2.64+0x18] ;  /* 0x0000180602106981 */ /* 0x000f68000c1e1900 */
[----:B------:R-:W5:Y:S01]  /*0250*/  @P0 LDG.E R18, desc[UR6][R2.64+0x1c] ;  /* 0x00001c0602120981 */ /* 0x000f62000c1e1900 */
[----:B--2---:R-:W-:-:S03]  /*0260*/  @P1 LOP3.LUT R7, R8, R7, RZ, 0x3c, !PT ;  /* 0x0000000708071212 */ /* 0x004fc600078e3cff */
[----:B------:R-:W2:Y:S01]  /*0270*/  @P4 LDG.E R8, desc[UR6][R2.64+0x10] ;  /* 0x0000100602084981 */ /* 0x000ea2000c1e1900 */
[----:B---3--:R-:W-:-:S04]  /*0280*/  @P2 LOP3.LUT R7, R10, R7, RZ, 0x3c, !PT ;  /* 0x000000070a072212 */ /* 0x008fc800078e3cff */
[----:B----4-:R-:W-:-:S04]  /*0290*/  @P3 LOP3.LUT R7, R12, R7, RZ, 0x3c, !PT ;  /* 0x000000070c073212 */ /* 0x010fc800078e3cff */
[----:B--2---:R-:W-:-:S04]  /*02a0*/  @P4 LOP3.LUT R7, R8, R7, RZ, 0x3c, !PT ;  /* 0x0000000708074212 */ /* 0x004fc800078e3cff */
[----:B-----5:R-:W-:-:S04]  /*02b0*/  @P5 LOP3.LUT R7, R14, R7, RZ, 0x3c, !PT ;  /* 0x000000070e075212 */ /* 0x020fc800078e3cff */
[----:B------:R-:W-:-:S04]  /*02c0*/  @P6 LOP3.LUT R7, R16, R7, RZ, 0x3c, !PT ;  /* 0x0000000710076212 */ /* 0x000fc800078e3cff */
[----:B------:R-:W-:Y:S02]  /*02d0*/  @P0 LOP3.LUT R7, R18, R7, RZ, 0x3c, !PT ;  /* 0x0000000712070212 */ /* 0x000fe400078e3cff */
[----:B------:R-:W-:-:S13]  /*02e0*/  R2P PR, R4.B1, 0x7f ;  /* 0x0000007f04007804 */ /* 0x000fda0000001000 */
[----:B------:R-:W2:Y:S04]  /*02f0*/  @P0 LDG.E R8, desc[UR6][R2.64+0x20] ;  /* 0x0000200602080981 */ /* 0x000ea8000c1e1900 */
[----:B------:R-:W3:Y:S04]  /*0300*/  @P2 LDG.E R10, desc[UR6][R2.64+0x28] ;  /* 0x00002806020a2981 */ /* 0x000ee8000c1e1900 */
[----:B------:R-:W4:Y:S04]  /*0310*/  @P3 LDG.E R12, desc[UR6][R2.64+0x2c] ;  /* 0x00002c06020c3981 */ /* 0x000f28000c1e1900 */
[----:B------:R-:W5:Y:S04]  /*0320*/  @P5 LDG.E R14, desc[UR6][R2.64+0x34] ;  /* 0x00003406020e5981 */ /* 0x000f68000c1e1900 */
[----:B------:R-:W5:Y:S01]  /*0330*/  @P6 LDG.E R16, desc[UR6][R2.64+0x38] ;  /* 0x0000380602106981 */ /* 0x000f62000c1e1900 */
[----:B--2---:R-:W-:-:S03]  /*0340*/  @P0 LOP3.LUT R7, R8, R7, RZ, 0x3c, !PT ;  /* 0x0000000708070212 */ /* 0x004fc600078e3cff */
[----:B------:R-:W2:Y:S01]  /*0350*/  @P1 LDG.E R8, desc[UR6][R2.64+0x24] ;  /* 0x0000240602081981 */ /* 0x000ea2000c1e1900 */
[----:B------:R-:W-:-:S13]  /*0360*/  LOP3.LUT P0, RZ, R4, 0x8000, RZ, 0xc0, !PT ;  /* 0x0000800004ff7812 */ /* 0x000fda000780c0ff */
        /* <DEDUP_REMOVED lines=35> */
[----:B------:R-:W-:-:S13]  /*05a0*/  ISETP.GT.AND P0, PT, R0, -0x1, PT ;  /* 0xffffffff0000780c */ /* 0x000fda0003f04270 */
[----:B------:R-:W5:Y:S01]  /*05b0*/  @!P0 LDG.E R18, desc[UR6][R2.64+0x7c] ;  /* 0x00007c0602128981 */ /* 0x000f62000c1e1900 */
[----:B--2---:R-:W-:-:S03]  /*05c0*/  @P1 LOP3.LUT R7, R8, R7, RZ, 0x3c, !PT ;  /* 0x0000000708071212 */ /* 0x004fc600078e3cff */
[----:B------:R-:W2:Y:S01]  /*05d0*/  @P4 LDG.E R8, desc[UR6][R2.64+0x70] ;  /* 0x0000700602084981 */ /* 0x000ea2000c1e1900 */
[----:B---3--:R-:W-:Y:S02]  /*05e0*/  @P2 LOP3.LUT R7, R10, R7, RZ, 0x3c, !PT ;  /* 0x000000070a072212 */ /* 0x008fe400078e3cff */
[----:B------:R-:W0:Y:S02]  /*05f0*/  LDC.64 R10, c[0x0][0x380] ;  /* 0x0000e000ff0a7b82 */ /* 0x000e240000000a00 */
[----:B----4-:R-:W-:Y:S01]  /*0600*/  @P3 LOP3.LUT R7, R12, R7, RZ, 0x3c, !PT ;  /* 0x000000070c073212 */ /* 0x010fe200078e3cff */
[----:B------:R-:W-:-:S04]  /*0610*/  UIADD3 UR4, UPT, UPT, UR4, 0x1, URZ ;  /* 0x0000000104047890 */ /* 0x000fc8000fffe0ff */
[----:B------:R-:W-:Y:S01]  /*0620*/  UISETP.NE.AND UP0, UPT, UR4, URZ, UPT ;  /* 0x000000ff0400728c */ /* 0x000fe2000bf05270 */
[----:B0-----:R-:W-:-:S04]  /*0630*/  IMAD.WIDE.U32 R10, R5, 0x8, R10 ;  /* 0x00000008050a7825 */ /* 0x001fc800078e000a */
[----:B------:R-:W-:Y:S02]  /*0640*/  VIADD R6, R6, 0x20 ;  /* 0x0000002006067836 */ /* 0x000fe40000000000 */
[----:B------:R-:W-:Y:S01]  /*0650*/  VIADD R5, R5, 0x1 ;  /* 0x0000000105057836 */ /* 0x000fe20000000000 */
[----:B--2---:R-:W-:-:S04]  /*0660*/  @P4 LOP3.LUT R7, R8, R7, RZ, 0x3c, !PT ;  /* 0x0000000708074212 */ /* 0x004fc800078e3cff */
[----:B-----5:R-:W-:-:S04]  /*0670*/  @P5 LOP3.LUT R7, R14, R7, RZ, 0x3c, !PT ;  /* 0x000000070e075212 */ /* 0x020fc800078e3cff */
[----:B------:R-:W-:-:S04]  /*0680*/  @P6 LOP3.LUT R7, R16, R7, RZ, 0x3c, !PT ;  /* 0x0000000710076212 */ /* 0x000fc800078e3cff */
[----:B------:R-:W-:-:S04]  /*0690*/  @!P0 LOP3.LUT R7, R18, R7, RZ, 0x3c, !PT ;  /* 0x0000000712078212 */ /* 0x000fc800078e3cff */
[----:B------:R-:W0:Y:S02]  /*06a0*/  I2F.F64.U32 R8, R7 ;  /* 0x0000000700087312 */ /* 0x000e240000201800 */
[----:B0-----:R-:W-:-:S07]  /*06b0*/  DMUL R8, R8, 2.3283064365386962891e-10 ;  /* 0x3df0000008087828 */ /* 0x001fce0000000000 */
[----:B------:R0:W-:Y:S01]  /*06c0*/  STG.E.64 desc[UR6][R10.64], R8 ;  /* 0x000000080a007986 */ /* 0x0001e2000c101b06 */
[----:B------:R-:W-:Y:S05]  /*06d0*/  BRA.U UP0, `(.L_x_74) ;  /* 0xfffffff900a07547 */ /* 0x000fea000b83ffff */
[----:B------:R-:W-:Y:S05]  /*06e0*/  EXIT ;  /* 0x000000000000794d */ /* 0x000fea0003800000 */
.L_x_75:
        /* <DEDUP_REMOVED lines=9> */
.L_x_86:


//--------------------- .text.sobol_f32           --------------------------
	.section	.text.sobol_f32,"ax",@progbits
	.align	128
        .global         sobol_f32
        .type           sobol_f32,@function
        .size           sobol_f32,(.L_x_87 - sobol_f32)
        .other          sobol_f32,@"STO_CUDA_ENTRY STV_DEFAULT"
sobol_f32:
.text.sobol_f32:
        /* <DEDUP_REMOVED lines=22> */
.L_x_76:
        /* <DEDUP_REMOVED lines=65> */
[----:B------:R-:W5:Y:S04]  /*0570*/  @P5 LDG.E R16, desc[UR6][R2.64+0x74] ;  /* 0x0000740602105981 */ /* 0x000f68000c1e1900 */
[----:B------:R-:W5:Y:S01]  /*0580*/  @P6 LDG.E R18, desc[UR6][R2.64+0x78] ;  /* 0x0000780602126981 */ /* 0x000f62000c1e1900 */
[----:B--2---:R-:W-:-:S03]  /*0590*/  @P0 LOP3.LUT R7, R8, R7, RZ, 0x3c, !PT ;  /* 0x0000000708070212 */ /* 0x004fc600078e3cff */
[----:B------:R-:W2:Y:S01]  /*05a0*/  @P1 LDG.E R8, desc[UR6][R2.64+0x64] ;  /* 0x0000640602081981 */ /* 0x000ea2000c1e1900 */
[----:B------:R-:W-:-:S13]  /*05b0*/  ISETP.GT.AND P0, PT, R0, -0x1, PT ;  /* 0xffffffff0000780c */ /* 0x000fda0003f04270 */
[----:B------:R-:W5:Y:S01]  /*05c0*/  @!P0 LDG.E R20, desc[UR6][R2.64+0x7c] ;  /* 0x00007c0602148981 */ /* 0x000f62000c1e1900 */
[----:B------:R-:W-:-:S04]  /*05d0*/  UIADD3 UR4, UPT, UPT, UR4, 0x1, URZ ;  /* 0x0000000104047890 */ /* 0x000fc8000fffe0ff */
[----:B------:R-:W-:Y:S01]  /*05e0*/  UISETP.NE.AND UP0, UPT, UR4, URZ, UPT ;  /* 0x000000ff0400728c */ /* 0x000fe2000bf05270 */
[----:B------:R-:W-:Y:S01]  /*05f0*/  VIADD R6, R6, 0x20 ;  /* 0x0000002006067836 */ /* 0x000fe20000000000 */
[----:B--2---:R-:W-:Y:S02]  /*0600*/  @P1 LOP3.LUT R7, R8, R7, RZ, 0x3c, !PT ;  /* 0x0000000708071212 */ /* 0x004fe400078e3cff */
[----:B------:R-:W0:Y:S02]  /*0610*/  LDC.64 R8, c[0x0][0x380] ;  /* 0x0000e000ff087b82 */ /* 0x000e240000000a00 */
[----:B---3--:R-:W-:-:S04]  /*0620*/  @P2 LOP3.LUT R7, R10, R7, RZ, 0x3c, !PT ;  /* 0x000000070a072212 */ /* 0x008fc800078e3cff */
[----:B----4-:R-:W-:-:S04]  /*0630*/  @P3 LOP3.LUT R7, R12, R7, RZ, 0x3c, !PT ;  /* 0x000000070c073212 */ /* 0x010fc800078e3cff */
[----:B-----5:R-:W-:-:S04]  /*0640*/  @P4 LOP3.LUT R7, R14, R7, RZ, 0x3c, !PT ;  /* 0x000000070e074212 */ /* 0x020fc800078e3cff */
[----:B------:R-:W-:-:S04]  /*0650*/  @P5 LOP3.LUT R7, R16, R7, RZ, 0x3c, !PT ;  /* 0x0000000710075212 */ /* 0x000fc800078e3cff */
[----:B------:R-:W-:-:S04]  /*0660*/  @P6 LOP3.LUT R7, R18, R7, RZ, 0x3c, !PT ;  /* 0x0000000712076212 */ /* 0x000fc800078e3cff */
[----:B------:R-:W-:-:S04]  /*0670*/  @!P0 LOP3.LUT R7, R20, R7, RZ, 0x3c, !PT ;  /* 0x0000000714078212 */ /* 0x000fc800078e3cff */
[----:B------:R-:W-:Y:S01]  /*0680*/  I2FP.F32.U32 R7, R7 ;  /* 0x0000000700077245 */ /* 0x000fe20000201000 */
[----:B0-----:R-:W-:-:S04]  /*0690*/  IMAD.WIDE.U32 R8, R5, 0x4, R8 ;  /* 0x0000000405087825 */ /* 0x001fc800078e0008 */
[----:B------:R-:W-:-:S05]  /*06a0*/  FMUL R7, R7, 2.3283064365386962891e-10 ;  /* 0x2f80000007077820 */ /* 0x000fca0000400000 */
[----:B------:R0:W-:Y:S01]  /*06b0*/  STG.E desc[UR6][R8.64], R7 ;  /* 0x0000000708007986 */ /* 0x0001e2000c101906 */
[----:B------:R-:W-:Y:S01]  /*06c0*/  VIADD R5, R5, 0x1 ;  /* 0x0000000105057836 */ /* 0x000fe20000000000 */
[----:B------:R-:W-:Y:S06]  /*06d0*/  BRA.U UP0, `(.L_x_76) ;  /* 0xfffffff900a07547 */ /* 0x000fec000b83ffff */
[----:B------:R-:W-:Y:S05]  /*06e0*/  EXIT ;  /* 0x000000000000794d */ /* 0x000fea0003800000 */
.L_x_77:
        /* <DEDUP_REMOVED lines=9> */
.L_x_87:


//--------------------- .nv.shared.latin_hypercube_f64 --------------------------
	.section	.nv.shared.latin_hypercube_f64,"aw",@nobits
	.sectionflags	@""
	.align	16
	.zero		1024


//--------------------- .nv.shared.reserved.0     --------------------------
	.section	.nv.shared.reserved.0,"aw",@nobits
	.weak		__nv_reservedSMEM_offset_0_alias
	.size		__nv_reservedSMEM_offset_0_alias, 0, 64
	.other		__nv_reservedSMEM_offset_0_alias,@"STO_CUDA_RESERVED_SHARED STV_DEFAULT"
__nv_reservedSMEM_offset_0_alias:
	.zero		0
	.zero		64


//--------------------- .nv.shared.latin_hypercube_f32 --------------------------
	.section	.nv.shared.latin_hypercube_f32,"aw",@nobits
	.sectionflags	@""
	.align	16
	.zero		1024


//--------------------- .nv.shared.halton_f64     --------------------------
	.section	.nv.shared.halton_f64,"aw",@nobits
	.sectionflags	@""
	.align	16
	.zero		1024


//--------------------- .nv.shared.halton_f32     --------------------------
	.section	.nv.shared.halton_f32,"aw",@nobits
	.sectionflags	@""
	.align	16
	.zero		1024


//--------------------- .nv.shared.sobol_f64      --------------------------
	.section	.nv.shared.sobol_f64,"aw",@nobits
	.sectionflags	@""
	.align	16
	.zero		1024


//--------------------- .nv.shared.sobol_f32      --------------------------
	.section	.nv.shared.sobol_f32,"aw",@nobits
	.sectionflags	@""
	.align	16
	.zero		1024


//--------------------- .nv.constant0.latin_hypercube_f64 --------------------------
	.section	.nv.constant0.latin_hypercube_f64,"a",@progbits
	.sectionflags	@""
	.align	4
.nv.constant0.latin_hypercube_f64:
	.zero		920


//--------------------- .nv.constant0.latin_hypercube_f32 --------------------------
	.section	.nv.constant0.latin_hypercube_f32,"a",@progbits
	.sectionflags	@""
	.align	4
.nv.constant0.latin_hypercube_f32:
	.zero		920


//--------------------- .nv.constant0.halton_f64  --------------------------
	.section	.nv.constant0.halton_f64,"a",@progbits
	.sectionflags	@""
	.align	4
.nv.constant0.halton_f64:
	.zero		916


//--------------------- .nv.constant0.halton_f32  --------------------------
	.section	.nv.constant0.halton_f32,"a",@progbits
	.sectionflags	@""
	.align	4
.nv.constant0.halton_f32:
	.zero		916


//--------------------- .nv.constant0.sobol_f64   --------------------------
	.section	.nv.constant0.sobol_f64,"a",@progbits
	.sectionflags	@""
	.align	4
.nv.constant0.sobol_f64:
	.zero		924


//--------------------- .nv.constant0.sobol_f32   --------------------------
	.section	.nv.constant0.sobol_f32,"a",@progbits
	.sectionflags	@""
	.align	4
.nv.constant0.sobol_f32:
	.zero		924


//--------------------- SYMBOLS --------------------------

	.type		.nv.reservedSmem.offset0,@object
	.size		.nv.reservedSmem.offset0,0x4
	.type		.nv.reservedSmem.cap,@object
	.size		.nv.reservedSmem.cap,0x4
